	.target	sm_100a

	.elftype	@"ET_EXEC"


//--------------------- .note.nv.tkinfo           --------------------------
	.section	.note.nv.tkinfo,"",@"SHT_NOTE"
	.sectionflags	@"SHF_NOTE_NV_TKINFO"
	.tkinfo
        /*0018*/ 	.word	0x00000002
        /*0030*/ 	.string	""
        /*0030*/ 	.string	"ptxas"
        /*0030*/ 	.string	"Cuda compilation tools, release 13.0, V13.0.88"
        /*0030*/ 	.string	"Build cuda_13.0.r13.0/compiler.36424714_0"
        /*0030*/ 	.string	"-arch sm_100a -m 64 "



//--------------------- .note.nv.cuinfo           --------------------------
	.section	.note.nv.cuinfo,"",@"SHT_NOTE"
	.sectionflags	@"SHF_NOTE_NV_CUINFO"
        /*0018*/ 	.short	0x0002
        /*001a*/ 	.short	0x0064
        /*001c*/ 	.short	0x0082
	.zero		2


//--------------------- .nv.info                  --------------------------
	.section	.nv.info,"",@"SHT_CUDA_INFO"
	.align	4


	//----- nvinfo : EIATTR_REGCOUNT
	.align		4
        /*0000*/ 	.byte	0x04, 0x2f
        /*0002*/ 	.short	(.L_19 - .L_18)
	.align		4
.L_18:
        /*0004*/ 	.word	index@(_ZN7cutlass13device_kernelINS_4gemm6kernel13GemmUniversalIN4cute5tupleIJiiiiEEENS1_10collective13CollectiveMmaINS1_35MainloopSm100TmaUmmaWarpSpecializedILi6ELi2ELi4ENS5_IJNS4_1CILi2EEENSA_ILi1EEESC_EEEEENS5_IJNSA_ILi64EEESF_NSA_ILi128EEEEEENS_6half_tENS5_IJlSC_lEEESI_SJ_NS4_8TiledMMAINS4_8MMA_AtomIJNS4_20SM100_MMA_F16BF16_SSISI_SI_fLi64ELi64ELNS4_4UMMA5MajorE0ELSO_0ELNSN_7ScaleInE0ELSP_0EEEEEENS4_6LayoutINS5_IJSC_SC_SC_EEENS5_IJNSA_ILi0EEESU_SU_EEEEENS5_IJNS4_10UnderscoreESX_SX_EEEEENS4_13SM90_TMA_LOADENS4_14ComposedLayoutINS4_7SwizzleILi3ELi4ELi3EEENS4_18smem_ptr_flag_bitsILi16EEENSS_INS5_IJNSA_ILi8EEESF_EEENS5_IJSF_SC_EEEEEEEvNS4_8identityENS4_23SM90_TMA_LOAD_MULTICASTES1A_vS1B_EENS_8epilogue10collective18CollectiveEpilogueINS1E_23Sm100TmaWarpSpecializedILi3ELi2ELi16ELb1ELb0EEEJSH_NS5_IJNSS_ISF_SC_EENSS_INSA_ILi32EEESC_EEEEESI_SJ_SI_SJ_NS1E_6fusion15FusionCallbacksIS1I_NS1N_17LinearCombinationISI_fSI_fLNS_15FloatRoundStyleE2EEESH_S1M_JEEENS4_5SM1004TMEM4LOAD26SM100_TMEM_LOAD_16dp256b4xES10_NS11_INS12_ILi2ELi4ELi3EEES15_NSS_INS5_IJS16_S1K_EEENS5_IJS1K_SC_EEEEEEENS4_17SM75_U32x4_LDSM_NENS4_14SM90_TMA_STOREES21_NS4_17SM90_U32x4_STSM_NENS4_39AutoVectorizingCopyWithAssumedAlignmentILi128EEEEEEvvEEEEvNT_6ParamsE)
        /*0008*/ 	.word	0x00000045


	//----- nvinfo : EIATTR_FRAME_SIZE
	.align		4
.L_19:
        /*000c*/ 	.byte	0x04, 0x11
        /*000e*/ 	.short	(.L_21 - .L_20)
	.align		4
.L_20:
        /*0010*/ 	.word	index@($__internal_2_$__cuda_sm10x_tcgen05_guardrail_trap_unallocated_columns_being_dealloced)
        /*0014*/ 	.word	0x00000000


	//----- nvinfo : EIATTR_FRAME_SIZE
	.align		4
.L_21:
        /*0018*/ 	.byte	0x04, 0x11
        /*001a*/ 	.short	(.L_23 - .L_22)
	.align		4
.L_22:
        /*001c*/ 	.word	index@($__internal_1_$__cuda_sm10x_tcgen05_guardrail_trap_phase_invalid_during_alloc)
        /*0020*/ 	.word	0x00000000


	//----- nvinfo : EIATTR_FRAME_SIZE
	.align		4
.L_23:
        /*0024*/ 	.byte	0x04, 0x11
        /*0026*/ 	.short	(.L_25 - .L_24)
	.align		4
.L_24:
        /*0028*/ 	.word	index@($__internal_0_$__cuda_sm10x_tcgen05_guardrail_trap_col_being_dealloced_not_returned_by_alloc)
        /*002c*/ 	.word	0x00000000


	//----- nvinfo : EIATTR_FRAME_SIZE
	.align		4
.L_25:
        /*0030*/ 	.byte	0x04, 0x11
        /*0032*/ 	.short	(.L_27 - .L_26)
	.align		4
.L_26:
        /*0034*/ 	.word	index@(_ZN7cutlass13device_kernelINS_4gemm6kernel13GemmUniversalIN4cute5tupleIJiiiiEEENS1_10collective13CollectiveMmaINS1_35MainloopSm100TmaUmmaWarpSpecializedILi6ELi2ELi4ENS5_IJNS4_1CILi2EEENSA_ILi1EEESC_EEEEENS5_IJNSA_ILi64EEESF_NSA_ILi128EEEEEENS_6half_tENS5_IJlSC_lEEESI_SJ_NS4_8TiledMMAINS4_8MMA_AtomIJNS4_20SM100_MMA_F16BF16_SSISI_SI_fLi64ELi64ELNS4_4UMMA5MajorE0ELSO_0ELNSN_7ScaleInE0ELSP_0EEEEEENS4_6LayoutINS5_IJSC_SC_SC_EEENS5_IJNSA_ILi0EEESU_SU_EEEEENS5_IJNS4_10UnderscoreESX_SX_EEEEENS4_13SM90_TMA_LOADENS4_14ComposedLayoutINS4_7SwizzleILi3ELi4ELi3EEENS4_18smem_ptr_flag_bitsILi16EEENSS_INS5_IJNSA_ILi8EEESF_EEENS5_IJSF_SC_EEEEEEEvNS4_8identityENS4_23SM90_TMA_LOAD_MULTICASTES1A_vS1B_EENS_8epilogue10collective18CollectiveEpilogueINS1E_23Sm100TmaWarpSpecializedILi3ELi2ELi16ELb1ELb0EEEJSH_NS5_IJNSS_ISF_SC_EENSS_INSA_ILi32EEESC_EEEEESI_SJ_SI_SJ_NS1E_6fusion15FusionCallbacksIS1I_NS1N_17LinearCombinationISI_fSI_fLNS_15FloatRoundStyleE2EEESH_S1M_JEEENS4_5SM1004TMEM4LOAD26SM100_TMEM_LOAD_16dp256b4xES10_NS11_INS12_ILi2ELi4ELi3EEES15_NSS_INS5_IJS16_S1K_EEENS5_IJS1K_SC_EEEEEEENS4_17SM75_U32x4_LDSM_NENS4_14SM90_TMA_STOREES21_NS4_17SM90_U32x4_STSM_NENS4_39AutoVectorizingCopyWithAssumedAlignmentILi128EEEEEEvvEEEEvNT_6ParamsE)
        /*0038*/ 	.word	0x00000000


	//----- nvinfo : EIATTR_MIN_STACK_SIZE
	.align		4
.L_27:
        /*003c*/ 	.byte	0x04, 0x12
        /*003e*/ 	.short	(.L_29 - .L_28)
	.align		4
.L_28:
        /*0040*/ 	.word	index@(_ZN7cutlass13device_kernelINS_4gemm6kernel13GemmUniversalIN4cute5tupleIJiiiiEEENS1_10collective13CollectiveMmaINS1_35MainloopSm100TmaUmmaWarpSpecializedILi6ELi2ELi4ENS5_IJNS4_1CILi2EEENSA_ILi1EEESC_EEEEENS5_IJNSA_ILi64EEESF_NSA_ILi128EEEEEENS_6half_tENS5_IJlSC_lEEESI_SJ_NS4_8TiledMMAINS4_8MMA_AtomIJNS4_20SM100_MMA_F16BF16_SSISI_SI_fLi64ELi64ELNS4_4UMMA5MajorE0ELSO_0ELNSN_7ScaleInE0ELSP_0EEEEEENS4_6LayoutINS5_IJSC_SC_SC_EEENS5_IJNSA_ILi0EEESU_SU_EEEEENS5_IJNS4_10UnderscoreESX_SX_EEEEENS4_13SM90_TMA_LOADENS4_14ComposedLayoutINS4_7SwizzleILi3ELi4ELi3EEENS4_18smem_ptr_flag_bitsILi16EEENSS_INS5_IJNSA_ILi8EEESF_EEENS5_IJSF_SC_EEEEEEEvNS4_8identityENS4_23SM90_TMA_LOAD_MULTICASTES1A_vS1B_EENS_8epilogue10collective18CollectiveEpilogueINS1E_23Sm100TmaWarpSpecializedILi3ELi2ELi16ELb1ELb0EEEJSH_NS5_IJNSS_ISF_SC_EENSS_INSA_ILi32EEESC_EEEEESI_SJ_SI_SJ_NS1E_6fusion15FusionCallbacksIS1I_NS1N_17LinearCombinationISI_fSI_fLNS_15FloatRoundStyleE2EEESH_S1M_JEEENS4_5SM1004TMEM4LOAD26SM100_TMEM_LOAD_16dp256b4xES10_NS11_INS12_ILi2ELi4ELi3EEES15_NSS_INS5_IJS16_S1K_EEENS5_IJS1K_SC_EEEEEEENS4_17SM75_U32x4_LDSM_NENS4_14SM90_TMA_STOREES21_NS4_17SM90_U32x4_STSM_NENS4_39AutoVectorizingCopyWithAssumedAlignmentILi128EEEEEEvvEEEEvNT_6ParamsE)
        /*0044*/ 	.word	0x00000000
.L_29:


//--------------------- .nv.compat                --------------------------
	.section	.nv.compat,"",@"SHT_CUDA_COMPAT_INFO"
	.align	4
        /*0000*/ 	.byte	0x02, 0x09, 0x01, 0x00, 0x02, 0x02, 0x02, 0x00, 0x02, 0x05, 0x05, 0x00, 0x03, 0x07, 0x01, 0x01
        /*0010*/ 	.byte	0x02, 0x03, 0x01, 0x00, 0x02, 0x06, 0x01, 0x00, 0x04, 0x0b, 0x08, 0x00, 0x09, 0x00, 0x00, 0x00
        /*0020*/ 	.byte	0x00, 0x00, 0x00, 0x00


//--------------------- .nv.info._ZN7cutlass13device_kernelINS_4gemm6kernel13GemmUniversalIN4cute5tupleIJiiiiEEENS1_10collective13CollectiveMmaINS1_35MainloopSm100TmaUmmaWarpSpecializedILi6ELi2ELi4ENS5_IJNS4_1CILi2EEENSA_ILi1EEESC_EEEEENS5_IJNSA_ILi64EEESF_NSA_ILi128EEEEEENS_6half_tENS5_IJlSC_lEEESI_SJ_NS4_8TiledMMAINS4_8MMA_AtomIJNS4_20SM100_MMA_F16BF16_SSISI_SI_fLi64ELi64ELNS4_4UMMA5MajorE0ELSO_0ELNSN_7ScaleInE0ELSP_0EEEEEENS4_6LayoutINS5_IJSC_SC_SC_EEENS5_IJNSA_ILi0EEESU_SU_EEEEENS5_IJNS4_10UnderscoreESX_SX_EEEEENS4_13SM90_TMA_LOADENS4_14ComposedLayoutINS4_7SwizzleILi3ELi4ELi3EEENS4_18smem_ptr_flag_bitsILi16EEENSS_INS5_IJNSA_ILi8EEESF_EEENS5_IJSF_SC_EEEEEEEvNS4_8identityENS4_23SM90_TMA_LOAD_MULTICASTES1A_vS1B_EENS_8epilogue10collective18CollectiveEpilogueINS1E_23Sm100TmaWarpSpecializedILi3ELi2ELi16ELb1ELb0EEEJSH_NS5_IJNSS_ISF_SC_EENSS_INSA_ILi32EEESC_EEEEESI_SJ_SI_SJ_NS1E_6fusion15FusionCallbacksIS1I_NS1N_17LinearCombinationISI_fSI_fLNS_15FloatRoundStyleE2EEESH_S1M_JEEENS4_5SM1004TMEM4LOAD26SM100_TMEM_LOAD_16dp256b4xES10_NS11_INS12_ILi2ELi4ELi3EEES15_NSS_INS5_IJS16_S1K_EEENS5_IJS1K_SC_EEEEEEENS4_17SM75_U32x4_LDSM_NENS4_14SM90_TMA_STOREES21_NS4_17SM90_U32x4_STSM_NENS4_39AutoVectorizingCopyWithAssumedAlignmentILi128EEEEEEvvEEEEvNT_6ParamsE --------------------------
	.section	.nv.info._ZN7cutlass13device_kernelINS_4gemm6kernel13GemmUniversalIN4cute5tupleIJiiiiEEENS1_10collective13CollectiveMmaINS1_35MainloopSm100TmaUmmaWarpSpecializedILi6ELi2ELi4ENS5_IJNS4_1CILi2EEENSA_ILi1EEESC_EEEEENS5_IJNSA_ILi64EEESF_NSA_ILi128EEEEEENS_6half_tENS5_IJlSC_lEEESI_SJ_NS4_8TiledMMAINS4_8MMA_AtomIJNS4_20SM100_MMA_F16BF16_SSISI_SI_fLi64ELi64ELNS4_4UMMA5MajorE0ELSO_0ELNSN_7ScaleInE0ELSP_0EEEEEENS4_6LayoutINS5_IJSC_SC_SC_EEENS5_IJNSA_ILi0EEESU_SU_EEEEENS5_IJNS4_10UnderscoreESX_SX_EEEEENS4_13SM90_TMA_LOADENS4_14ComposedLayoutINS4_7SwizzleILi3ELi4ELi3EEENS4_18smem_ptr_flag_bitsILi16EEENSS_INS5_IJNSA_ILi8EEESF_EEENS5_IJSF_SC_EEEEEEEvNS4_8identityENS4_23SM90_TMA_LOAD_MULTICASTES1A_vS1B_EENS_8epilogue10collective18CollectiveEpilogueINS1E_23Sm100TmaWarpSpecializedILi3ELi2ELi16ELb1ELb0EEEJSH_NS5_IJNSS_ISF_SC_EENSS_INSA_ILi32EEESC_EEEEESI_SJ_SI_SJ_NS1E_6fusion15FusionCallbacksIS1I_NS1N_17LinearCombinationISI_fSI_fLNS_15FloatRoundStyleE2EEESH_S1M_JEEENS4_5SM1004TMEM4LOAD26SM100_TMEM_LOAD_16dp256b4xES10_NS11_INS12_ILi2ELi4ELi3EEES15_NSS_INS5_IJS16_S1K_EEENS5_IJS1K_SC_EEEEEEENS4_17SM75_U32x4_LDSM_NENS4_14SM90_TMA_STOREES21_NS4_17SM90_U32x4_STSM_NENS4_39AutoVectorizingCopyWithAssumedAlignmentILi128EEEEEEvvEEEEvNT_6ParamsE,"",@"SHT_CUDA_INFO"
	.sectionflags	@""
	.align	4


	//----- nvinfo : EIATTR_CUDA_API_VERSION
	.align		4
        /*0000*/ 	.byte	0x04, 0x37
        /*0002*/ 	.short	(.L_31 - .L_30)
.L_30:
        /*0004*/ 	.word	0x00000082


	//----- nvinfo : EIATTR_KPARAM_INFO
	.align		4
.L_31:
        /*0008*/ 	.byte	0x04, 0x17
        /*000a*/ 	.short	(.L_33 - .L_32)
.L_32:
        /*000c*/ 	.word	0x00000000
        /*0010*/ 	.short	0x0000
        /*0012*/ 	.short	0x0000
        /*0014*/ 	.byte	0x00, 0xf0, 0x01, 0x20


	//----- nvinfo : EIATTR_AT_ENTRY_FRAGMENTS
	.align		4
.L_33:
        /*0018*/ 	.byte	0x04, 0x4f
        /*001a*/ 	.short	(.L_35 - .L_34)


	//   ....[0]....
.L_34:
        /*001c*/ 	.word	0x00000006


	//----- nvinfo : EIATTR_RESERVED_SMEM_USED
	.align		4
.L_35:
        /*0020*/ 	.byte	0x01, 0x41
	.zero		2


	//----- nvinfo : EIATTR_SPARSE_MMA_MASK
	.align		4
        /*0024*/ 	.byte	0x03, 0x50
        /*0026*/ 	.short	0x0000


	//----- nvinfo : EIATTR_TCGEN05_1CTA_USED
	.align		4
        /*0028*/ 	.byte	0x01, 0x51
	.zero		2


	//----- nvinfo : EIATTR_MAXREG_COUNT
	.align		4
        /*002c*/ 	.byte	0x03, 0x1b
        /*002e*/ 	.short	0x00ff


	//----- nvinfo : EIATTR_NUM_BARRIERS
	.align		4
        /*0030*/ 	.byte	0x02, 0x4c
        /*0032*/ 	.byte	0x07
	.zero		1


	//----- nvinfo : EIATTR_EXTERNS
	.align		4
        /*0034*/ 	.byte	0x04, 0x0f
        /*0036*/ 	.short	(.L_37 - .L_36)


	//   ....[0]....
	.align		4
.L_36:
        /*0038*/ 	.word	index@(__assertfail)


	//----- nvinfo : EIATTR_MERCURY_ISA_VERSION
	.align		4
.L_37:
        /*003c*/ 	.byte	0x03, 0x5f
        /*003e*/ 	.short	0x0101


	//----- nvinfo : EIATTR_INT_WARP_WIDE_INSTR_OFFSETS
	.align		4
        /*0040*/ 	.byte	0x04, 0x31
        /*0042*/ 	.short	(.L_39 - .L_38)


	//   ....[0]....
.L_38:
        /*0044*/ 	.word	0x00004140


	//   ....[1]....
        /*0048*/ 	.word	0x00004170


	//   ....[2]....
        /*004c*/ 	.word	0x00004190


	//   ....[3]....
        /*0050*/ 	.word	0x00004d10


	//   ....[4]....
        /*0054*/ 	.word	0x00004e30


	//   ....[5]....
        /*0058*/ 	.word	0x00004f80


	//   ....[6]....
        /*005c*/ 	.word	0x000050a0


	//----- nvinfo : EIATTR_COOP_GROUP_MASK_REGIDS
	.align		4
.L_39:
        /*0060*/ 	.byte	0x04, 0x29
        /*0062*/ 	.short	(.L_41 - .L_40)


	//   ....[0]....
.L_40:
        /*0064*/ 	.word	0xffffffff


	//   ....[1]....
        /*0068*/ 	.word	0xffffffff


	//   ....[2]....
        /*006c*/ 	.word	0xffffffff


	//   ....[3]....
        /*0070*/ 	.word	0xffffffff


	//   ....[4]....
        /*0074*/ 	.word	0xffffffff


	//   ....[5]....
        /*0078*/ 	.word	0xffffffff


	//   ....[6]....
        /*007c*/ 	.word	0xffffffff


	//   ....[7]....
        /*0080*/ 	.word	0xffffffff


	//   ....[8]....
        /*0084*/ 	.word	0xffffffff


	//   ....[9]....
        /*0088*/ 	.word	0xffffffff


	//   ....[10]....
        /*008c*/ 	.word	0xffffffff


	//   ....[11]....
        /*0090*/ 	.word	0xffffffff


	//   ....[12]....
        /*0094*/ 	.word	0xffffffff


	//   ....[13]....
        /*0098*/ 	.word	0xffffffff


	//----- nvinfo : EIATTR_COOP_GROUP_INSTR_OFFSETS
	.align		4
.L_41:
        /*009c*/ 	.byte	0x04, 0x28
        /*009e*/ 	.short	(.L_43 - .L_42)


	//   ....[0]....
.L_42:
        /*00a0*/ 	.word	0x00000080


	//   ....[1]....
        /*00a4*/ 	.word	0x000004f0


	//   ....[2]....
        /*00a8*/ 	.word	0x000006d0


	//   ....[3]....
        /*00ac*/ 	.word	0x00000850


	//   ....[4]....
        /*00b0*/ 	.word	0x00000950


	//   ....[5]....
        /*00b4*/ 	.word	0x00000ac0


	//   ....[6]....
        /*00b8*/ 	.word	0x00000c60


	//   ....[7]....
        /*00bc*/ 	.word	0x00000e10


	//   ....[8]....
        /*00c0*/ 	.word	0x00002190


	//   ....[9]....
        /*00c4*/ 	.word	0x00003170


	//   ....[10]....
        /*00c8*/ 	.word	0x00003380


	//   ....[11]....
        /*00cc*/ 	.word	0x000033b0


	//   ....[12]....
        /*00d0*/ 	.word	0x00004020


	//   ....[13]....
        /*00d4*/ 	.word	0x00004250


	//----- nvinfo : EIATTR_VRC_CTA_INIT_COUNT
	.align		4
.L_43:
        /*00d8*/ 	.byte	0x02, 0x4a
        /*00da*/ 	.byte	0x80
	.zero		1


	//----- nvinfo : EIATTR_SYSCALL_OFFSETS
	.align		4
        /*00dc*/ 	.byte	0x04, 0x46
        /*00de*/ 	.short	(.L_45 - .L_44)


	//   ....[0]....
.L_44:
        /*00e0*/ 	.word	0x00005dc0


	//   ....[1]....
        /*00e4*/ 	.word	0x00005eb0


	//   ....[2]....
        /*00e8*/ 	.word	0x000066f0


	//   ....[3]....
        /*00ec*/ 	.word	0x00007040


	//----- nvinfo : EIATTR_MBARRIER_INSTR_OFFSETS
	.align		4
.L_45:
        /*00f0*/ 	.byte	0x04, 0x39
        /*00f2*/ 	.short	(.L_47 - .L_46)


	//   ....[0]....
.L_46:
        /*00f4*/ 	.word	0x00000600
        /*00f8*/ 	.word	0x000000ff
        /*00fc*/ 	.word	0x00000000
        /*0100*/ 	.short	0x0100
        /*0102*/ 	.byte	0x04
	.zero		1


	//   ....[1]....
        /*0104*/ 	.word	0x00000610
        /*0108*/ 	.word	0x000000ff
        /*010c*/ 	.word	0x00000030
        /*0110*/ 	.short	0x0100
        /*0112*/ 	.byte	0x04
	.zero		1


	//   ....[2]....
        /*0114*/ 	.word	0x00000620
        /*0118*/ 	.word	0x000000ff
        /*011c*/ 	.word	0x00000008
        /*0120*/ 	.short	0x0100
        /*0122*/ 	.byte	0x04
	.zero		1


	//   ....[3]....
        /*0124*/ 	.word	0x00000630
        /*0128*/ 	.word	0x000000ff
        /*012c*/ 	.word	0x00000038
        /*0130*/ 	.short	0x0100
        /*0132*/ 	.byte	0x04
	.zero		1


	//   ....[4]....
        /*0134*/ 	.word	0x00000640
        /*0138*/ 	.word	0x000000ff
        /*013c*/ 	.word	0x00000010
        /*0140*/ 	.short	0x0100
        /*0142*/ 	.byte	0x04
	.zero		1


	//   ....[5]....
        /*0144*/ 	.word	0x00000650
        /*0148*/ 	.word	0x000000ff
        /*014c*/ 	.word	0x00000040
        /*0150*/ 	.short	0x0100
        /*0152*/ 	.byte	0x04
	.zero		1


	//   ....[6]....
        /*0154*/ 	.word	0x00000660
        /*0158*/ 	.word	0x000000ff
        /*015c*/ 	.word	0x00000018
        /*0160*/ 	.short	0x0100
        /*0162*/ 	.byte	0x04
	.zero		1


	//   ....[7]....
        /*0164*/ 	.word	0x00000670
        /*0168*/ 	.word	0x000000ff
        /*016c*/ 	.word	0x00000048
        /*0170*/ 	.short	0x0100
        /*0172*/ 	.byte	0x04
	.zero		1


	//   ....[8]....
        /*0174*/ 	.word	0x00000680
        /*0178*/ 	.word	0x000000ff
        /*017c*/ 	.word	0x00000020
        /*0180*/ 	.short	0x0100
        /*0182*/ 	.byte	0x04
	.zero		1


	//   ....[9]....
        /*0184*/ 	.word	0x00000690
        /*0188*/ 	.word	0x000000ff
        /*018c*/ 	.word	0x00000050
        /*0190*/ 	.short	0x0100
        /*0192*/ 	.byte	0x04
	.zero		1


	//   ....[10]....
        /*0194*/ 	.word	0x000006a0
        /*0198*/ 	.word	0x000000ff
        /*019c*/ 	.word	0x00000028
        /*01a0*/ 	.short	0x0100
        /*01a2*/ 	.byte	0x04
	.zero		1


	//   ....[11]....
        /*01a4*/ 	.word	0x000006b0
        /*01a8*/ 	.word	0x000000ff
        /*01ac*/ 	.word	0x00000058
        /*01b0*/ 	.short	0x0100
        /*01b2*/ 	.byte	0x04
	.zero		1


	//   ....[12]....
        /*01b4*/ 	.word	0x000007e0
        /*01b8*/ 	.word	0x000000ff
        /*01bc*/ 	.word	0x00000060
        /*01c0*/ 	.short	0x0100
        /*01c2*/ 	.byte	0x04
	.zero		1


	//   ....[13]....
        /*01c4*/ 	.word	0x000007f0
        /*01c8*/ 	.word	0x000000ff
        /*01cc*/ 	.word	0x00000078
        /*01d0*/ 	.short	0x0100
        /*01d2*/ 	.byte	0x04
	.zero		1


	//   ....[14]....
        /*01d4*/ 	.word	0x00000800
        /*01d8*/ 	.word	0x000000ff
        /*01dc*/ 	.word	0x00000068
        /*01e0*/ 	.short	0x0100
        /*01e2*/ 	.byte	0x04
	.zero		1


	//   ....[15]....
        /*01e4*/ 	.word	0x00000810
        /*01e8*/ 	.word	0x000000ff
        /*01ec*/ 	.word	0x00000080
        /*01f0*/ 	.short	0x0100
        /*01f2*/ 	.byte	0x04
	.zero		1


	//   ....[16]....
        /*01f4*/ 	.word	0x00000820
        /*01f8*/ 	.word	0x000000ff
        /*01fc*/ 	.word	0x00000070
        /*0200*/ 	.short	0x0100
        /*0202*/ 	.byte	0x04
	.zero		1


	//   ....[17]....
        /*0204*/ 	.word	0x00000830
        /*0208*/ 	.word	0x000000ff
        /*020c*/ 	.word	0x00000088
        /*0210*/ 	.short	0x0100
        /*0212*/ 	.byte	0x04
	.zero		1


	//   ....[18]....
        /*0214*/ 	.word	0x00000920
        /*0218*/ 	.word	0x000000ff
        /*021c*/ 	.word	0x00000090
        /*0220*/ 	.short	0x0100
        /*0222*/ 	.byte	0x06
	.zero		1


	//   ....[19]....
        /*0224*/ 	.word	0x00000930
        /*0228*/ 	.word	0x000000ff
        /*022c*/ 	.word	0x00000098
        /*0230*/ 	.short	0x0100
        /*0232*/ 	.byte	0x06
	.zero		1


	//   ....[20]....
        /*0234*/ 	.word	0x00000a70
        /*0238*/ 	.word	0x000000ff
        /*023c*/ 	.word	0x000000a0
        /*0240*/ 	.short	0x0100
        /*0242*/ 	.byte	0x06
	.zero		1


	//   ....[21]....
        /*0244*/ 	.word	0x00000a80
        /*0248*/ 	.word	0x000000ff
        /*024c*/ 	.word	0x000000b0
        /*0250*/ 	.short	0x0100
        /*0252*/ 	.byte	0x06
	.zero		1


	//   ....[22]....
        /*0254*/ 	.word	0x00000a90
        /*0258*/ 	.word	0x000000ff
        /*025c*/ 	.word	0x000000a8
        /*0260*/ 	.short	0x0100
        /*0262*/ 	.byte	0x06
	.zero		1


	//   ....[23]....
        /*0264*/ 	.word	0x00000aa0
        /*0268*/ 	.word	0x000000ff
        /*026c*/ 	.word	0x000000b8
        /*0270*/ 	.short	0x0100
        /*0272*/ 	.byte	0x06
	.zero		1


	//   ....[24]....
        /*0274*/ 	.word	0x00000bd0
        /*0278*/ 	.word	0x000000ff
        /*027c*/ 	.word	0x000000c0
        /*0280*/ 	.short	0x0100
        /*0282*/ 	.byte	0x04
	.zero		1


	//   ....[25]....
        /*0284*/ 	.word	0x00000be0
        /*0288*/ 	.word	0x000000ff
        /*028c*/ 	.word	0x000000e0
        /*0290*/ 	.short	0x0100
        /*0292*/ 	.byte	0x04
	.zero		1


	//   ....[26]....
        /*0294*/ 	.word	0x00000bf0
        /*0298*/ 	.word	0x000000ff
        /*029c*/ 	.word	0x000000c8
        /*02a0*/ 	.short	0x0100
        /*02a2*/ 	.byte	0x04
	.zero		1


	//   ....[27]....
        /*02a4*/ 	.word	0x00000c00
        /*02a8*/ 	.word	0x000000ff
        /*02ac*/ 	.word	0x000000e8
        /*02b0*/ 	.short	0x0100
        /*02b2*/ 	.byte	0x04
	.zero		1


	//   ....[28]....
        /*02b4*/ 	.word	0x00000c10
        /*02b8*/ 	.word	0x000000ff
        /*02bc*/ 	.word	0x000000d0
        /*02c0*/ 	.short	0x0100
        /*02c2*/ 	.byte	0x04
	.zero		1


	//   ....[29]....
        /*02c4*/ 	.word	0x00000c20
        /*02c8*/ 	.word	0x000000ff
        /*02cc*/ 	.word	0x000000f0
        /*02d0*/ 	.short	0x0100
        /*02d2*/ 	.byte	0x04
	.zero		1


	//   ....[30]....
        /*02d4*/ 	.word	0x00000c30
        /*02d8*/ 	.word	0x000000ff
        /*02dc*/ 	.word	0x000000d8
        /*02e0*/ 	.short	0x0100
        /*02e2*/ 	.byte	0x04
	.zero		1


	//   ....[31]....
        /*02e4*/ 	.word	0x00000c40
        /*02e8*/ 	.word	0x000000ff
        /*02ec*/ 	.word	0x000000f8
        /*02f0*/ 	.short	0x0100
        /*02f2*/ 	.byte	0x04
	.zero		1


	//   ....[32]....
        /*02f4*/ 	.word	0x00000d30
        /*02f8*/ 	.word	0x000000ff
        /*02fc*/ 	.word	0x00000100
        /*0300*/ 	.short	0x0100
        /*0302*/ 	.byte	0x04
	.zero		1


	//   ....[33]....
        /*0304*/ 	.word	0x00000d40
        /*0308*/ 	.word	0x000000ff
        /*030c*/ 	.word	0x00000110
        /*0310*/ 	.short	0x0100
        /*0312*/ 	.byte	0x04
	.zero		1


	//   ....[34]....
        /*0314*/ 	.word	0x00000d50
        /*0318*/ 	.word	0x000000ff
        /*031c*/ 	.word	0x00000108
        /*0320*/ 	.short	0x0100
        /*0322*/ 	.byte	0x04
	.zero		1


	//   ....[35]....
        /*0324*/ 	.word	0x00000d60
        /*0328*/ 	.word	0x000000ff
        /*032c*/ 	.word	0x00000118
        /*0330*/ 	.short	0x0100
        /*0332*/ 	.byte	0x04
	.zero		1


	//   ....[36]....
        /*0334*/ 	.word	0x00001890
        /*0338*/ 	.word	0x00000000
        /*033c*/ 	.word	0x00000110
        /*0340*/ 	.short	0x010a
        /*0342*/ 	.byte	0xff
	.zero		1


	//   ....[37]....
        /*0344*/ 	.word	0x000018c0
        /*0348*/ 	.word	0x00000000
        /*034c*/ 	.word	0x00000100
        /*0350*/ 	.short	0x0101
        /*0352*/ 	.byte	0xff
	.zero		1


	//   ....[38]....
        /*0354*/ 	.word	0x00001990
        /*0358*/ 	.word	0x000000ff
        /*035c*/ 	.word	0x00000030
        /*0360*/ 	.short	0x010a
        /*0362*/ 	.byte	0x04
	.zero		1


	//   ....[39]....
        /*0364*/ 	.word	0x00001a10
        /*0368*/ 	.word	0x000000ff
        /*036c*/ 	.word	0x00000030
        /*0370*/ 	.short	0x010a
        /*0372*/ 	.byte	0x21
	.zero		1


	//   ....[40]....
        /*0374*/ 	.word	0x00001ba0
        /*0378*/ 	.word	0x000000ff
        /*037c*/ 	.word	0x00000030
        /*0380*/ 	.short	0x010a
        /*0382*/ 	.byte	0x05
	.zero		1


	//   ....[41]....
        /*0384*/ 	.word	0x00001d90
        /*0388*/ 	.word	0x000000ff
        /*038c*/ 	.word	0x00000098
        /*0390*/ 	.short	0x0101
        /*0392*/ 	.byte	0x0d
	.zero		1


	//   ....[42]....
        /*0394*/ 	.word	0x00001db0
        /*0398*/ 	.word	0x000000ff
        /*039c*/ 	.word	0x00000030
        /*03a0*/ 	.short	0x010a
        /*03a2*/ 	.byte	0x04
	.zero		1


	//   ....[43]....
        /*03a4*/ 	.word	0x00001e30
        /*03a8*/ 	.word	0x000000ff
        /*03ac*/ 	.word	0x00000030
        /*03b0*/ 	.short	0x010a
        /*03b2*/ 	.byte	0x21
	.zero		1


	//   ....[44]....
        /*03b4*/ 	.word	0x00001fc0
        /*03b8*/ 	.word	0x000000ff
        /*03bc*/ 	.word	0x00000030
        /*03c0*/ 	.short	0x010a
        /*03c2*/ 	.byte	0x05
	.zero		1


	//   ....[45]....
        /*03c4*/ 	.word	0x000021c0
        /*03c8*/ 	.word	0x00000003
        /*03cc*/ 	.word	0x000000a0
        /*03d0*/ 	.short	0x010a
        /*03d2*/ 	.byte	0xff
	.zero		1


	//   ....[46]....
        /*03d4*/ 	.word	0x00002310
        /*03d8*/ 	.word	0x00000000
        /*03dc*/ 	.word	0x00000000
        /*03e0*/ 	.short	0x0101
        /*03e2*/ 	.byte	0xff
	.zero		1


	//   ....[47]....
        /*03e4*/ 	.word	0x000028d0
        /*03e8*/ 	.word	0x000000ff
        /*03ec*/ 	.word	0x00000000
        /*03f0*/ 	.short	0x010a
        /*03f2*/ 	.byte	0x04
	.zero		1


	//   ....[48]....
        /*03f4*/ 	.word	0x00002960
        /*03f8*/ 	.word	0x000000ff
        /*03fc*/ 	.word	0x00000000
        /*0400*/ 	.short	0x010a
        /*0402*/ 	.byte	0x05
	.zero		1


	//   ....[49]....
        /*0404*/ 	.word	0x000029f0
        /*0408*/ 	.word	0x000000ff
        /*040c*/ 	.word	0x00000000
        /*0410*/ 	.short	0x010a
        /*0412*/ 	.byte	0x05
	.zero		1


	//   ....[50]....
        /*0414*/ 	.word	0x00002a80
        /*0418*/ 	.word	0x000000ff
        /*041c*/ 	.word	0x00000000
        /*0420*/ 	.short	0x010a
        /*0422*/ 	.byte	0x05
	.zero		1


	//   ....[51]....
        /*0424*/ 	.word	0x00002b10
        /*0428*/ 	.word	0x000000ff
        /*042c*/ 	.word	0x00000000
        /*0430*/ 	.short	0x010a
        /*0432*/ 	.byte	0x05
	.zero		1


	//   ....[52]....
        /*0434*/ 	.word	0x00002bb0
        /*0438*/ 	.word	0x00000000
        /*043c*/ 	.word	0x00000000
        /*0440*/ 	.short	0x010a
        /*0442*/ 	.byte	0xff
	.zero		1


	//   ....[53]....
        /*0444*/ 	.word	0x00002cd0
        /*0448*/ 	.word	0x00000002
        /*044c*/ 	.word	0x00000100
        /*0450*/ 	.short	0x010a
        /*0452*/ 	.byte	0xff
	.zero		1


	//   ....[54]....
        /*0454*/ 	.word	0x00002d40
        /*0458*/ 	.word	0x00000002
        /*045c*/ 	.word	0x00000000
        /*0460*/ 	.short	0x0101
        /*0462*/ 	.byte	0xff
	.zero		1


	//   ....[55]....
        /*0464*/ 	.word	0x00002d60
        /*0468*/ 	.word	0x000000ff
        /*046c*/ 	.word	0x000000b0
        /*0470*/ 	.short	0x010a
        /*0472*/ 	.byte	0x04
	.zero		1


	//   ....[56]....
        /*0474*/ 	.word	0x00002e80
        /*0478*/ 	.word	0x00000002
        /*047c*/ 	.word	0x000000a0
        /*0480*/ 	.short	0x010a
        /*0482*/ 	.byte	0xff
	.zero		1


	//   ....[57]....
        /*0484*/ 	.word	0x00002f80
        /*0488*/ 	.word	0x00000002
        /*048c*/ 	.word	0x00000000
        /*0490*/ 	.short	0x0101
        /*0492*/ 	.byte	0xff
	.zero		1


	//   ....[58]....
        /*0494*/ 	.word	0x00003010
        /*0498*/ 	.word	0x000000ff
        /*049c*/ 	.word	0x000000b0
        /*04a0*/ 	.short	0x0106
        /*04a2*/ 	.byte	0x04
	.zero		1


	//   ....[59]....
        /*04a4*/ 	.word	0x00003030
        /*04a8*/ 	.word	0x000000ff
        /*04ac*/ 	.word	0x000000b0
        /*04b0*/ 	.short	0x010a
        /*04b2*/ 	.byte	0x04
	.zero		1


	//   ....[60]....
        /*04b4*/ 	.word	0x000030c0
        /*04b8*/ 	.word	0x000000ff
        /*04bc*/ 	.word	0x000000b0
        /*04c0*/ 	.short	0x0106
        /*04c2*/ 	.byte	0x07
	.zero		1


	//   ....[61]....
        /*04c4*/ 	.word	0x00003100
        /*04c8*/ 	.word	0x00000000
        /*04cc*/ 	.word	0x000000b0
        /*04d0*/ 	.short	0x010a
        /*04d2*/ 	.byte	0xff
	.zero		1


	//   ....[62]....
        /*04d4*/ 	.word	0x000036d0
        /*04d8*/ 	.word	0x00000000
        /*04dc*/ 	.word	0x000000a0
        /*04e0*/ 	.short	0x010a
        /*04e2*/ 	.byte	0xff
	.zero		1


	//   ....[63]....
        /*04e4*/ 	.word	0x000037d0
        /*04e8*/ 	.word	0x00000003
        /*04ec*/ 	.word	0x00000000
        /*04f0*/ 	.short	0x0101
        /*04f2*/ 	.byte	0xff
	.zero		1


	//   ....[64]....
        /*04f4*/ 	.word	0x000037e0
        /*04f8*/ 	.word	0x000000ff
        /*04fc*/ 	.word	0x00000000
        /*0500*/ 	.short	0x010a
        /*0502*/ 	.byte	0x04
	.zero		1


	//   ....[65]....
        /*0504*/ 	.word	0x00003860
        /*0508*/ 	.word	0x000000ff
        /*050c*/ 	.word	0x000000e0
        /*0510*/ 	.short	0x010a
        /*0512*/ 	.byte	0x2e
	.zero		1


	//   ....[66]....
        /*0514*/ 	.word	0x00003940
        /*0518*/ 	.word	0x000000ff
        /*051c*/ 	.word	0x00000000
        /*0520*/ 	.short	0x010a
        /*0522*/ 	.byte	0x07
	.zero		1


	//   ....[67]....
        /*0524*/ 	.word	0x00003a80
        /*0528*/ 	.word	0x000000ff
        /*052c*/ 	.word	0x00000000
        /*0530*/ 	.short	0x010a
        /*0532*/ 	.byte	0x04
	.zero		1


	//   ....[68]....
        /*0534*/ 	.word	0x00003e50
        /*0538*/ 	.word	0x000000ff
        /*053c*/ 	.word	0x00000000
        /*0540*/ 	.short	0x010a
        /*0542*/ 	.byte	0x04
	.zero		1


	//   ....[69]....
        /*0544*/ 	.word	0x00003ee0
        /*0548*/ 	.word	0x000000ff
        /*054c*/ 	.word	0x00000000
        /*0550*/ 	.short	0x010a
        /*0552*/ 	.byte	0x05
	.zero		1


	//   ....[70]....
        /*0554*/ 	.word	0x00003f70
        /*0558*/ 	.word	0x000000ff
        /*055c*/ 	.word	0x00000000
        /*0560*/ 	.short	0x010a
        /*0562*/ 	.byte	0x05
	.zero		1


	//   ....[71]....
        /*0564*/ 	.word	0x00004000
        /*0568*/ 	.word	0x000000ff
        /*056c*/ 	.word	0x00000000
        /*0570*/ 	.short	0x010a
        /*0572*/ 	.byte	0x04
	.zero		1


	//   ....[72]....
        /*0574*/ 	.word	0x000044e0
        /*0578*/ 	.word	0x00000008
        /*057c*/ 	.word	0x000000a0
        /*0580*/ 	.short	0x010a
        /*0582*/ 	.byte	0xff
	.zero		1


	//   ....[73]....
        /*0584*/ 	.word	0x00004650
        /*0588*/ 	.word	0x00000000
        /*058c*/ 	.word	0x00000000
        /*0590*/ 	.short	0x0101
        /*0592*/ 	.byte	0xff
	.zero		1


	//   ....[74]....
        /*0594*/ 	.word	0x00004b20
        /*0598*/ 	.word	0x000000ff
        /*059c*/ 	.word	0x00000098
        /*05a0*/ 	.short	0x010a
        /*05a2*/ 	.byte	0x18
	.zero		1


	//   ....[75]....
        /*05a4*/ 	.word	0x00004cf0
        /*05a8*/ 	.word	0x000000ff
        /*05ac*/ 	.word	0x00000078
        /*05b0*/ 	.short	0x010a
        /*05b2*/ 	.byte	0x04
	.zero		1


	//   ....[76]....
        /*05b4*/ 	.word	0x00004ed0
        /*05b8*/ 	.word	0x000000ff
        /*05bc*/ 	.word	0x00000060
        /*05c0*/ 	.short	0x010b
        /*05c2*/ 	.byte	0x04
	.zero		1


	//   ....[77]....
        /*05c4*/ 	.word	0x00004ee0
        /*05c8*/ 	.word	0x000000ff
        /*05cc*/ 	.word	0x00000000
        /*05d0*/ 	.short	0x0101
        /*05d2*/ 	.byte	0x07
	.zero		1


	//   ....[78]....
        /*05d4*/ 	.word	0x00004ef0
        /*05d8*/ 	.word	0x000000ff
        /*05dc*/ 	.word	0x00000078
        /*05e0*/ 	.short	0x010a
        /*05e2*/ 	.byte	0x05
	.zero		1


	//   ....[79]....
        /*05e4*/ 	.word	0x00005140
        /*05e8*/ 	.word	0x000000ff
        /*05ec*/ 	.word	0x00000060
        /*05f0*/ 	.short	0x010b
        /*05f2*/ 	.byte	0x05
	.zero		1


	//   ....[80]....
        /*05f4*/ 	.word	0x00005150
        /*05f8*/ 	.word	0x000000ff
        /*05fc*/ 	.word	0x00000000
        /*0600*/ 	.short	0x0101
        /*0602*/ 	.byte	0x04
	.zero		1


	//   ....[81]....
        /*0604*/ 	.word	0x000051a0
        /*0608*/ 	.word	0x000000ff
        /*060c*/ 	.word	0x00000000
        /*0610*/ 	.short	0x010a
        /*0612*/ 	.byte	0x04
	.zero		1


	//   ....[82]....
        /*0614*/ 	.word	0x00005230
        /*0618*/ 	.word	0x000000ff
        /*061c*/ 	.word	0x00000000
        /*0620*/ 	.short	0x010a
        /*0622*/ 	.byte	0x05
	.zero		1


	//   ....[83]....
        /*0624*/ 	.word	0x000052d0
        /*0628*/ 	.word	0x00000000
        /*062c*/ 	.word	0x00000000
        /*0630*/ 	.short	0x010a
        /*0632*/ 	.byte	0xff
	.zero		1


	//   ....[84]....
        /*0634*/ 	.word	0x00005630
        /*0638*/ 	.word	0x00000000
        /*063c*/ 	.word	0x000000a0
        /*0640*/ 	.short	0x010a
        /*0642*/ 	.byte	0xff
	.zero		1


	//   ....[85]....
        /*0644*/ 	.word	0x00005700
        /*0648*/ 	.word	0x00000000
        /*064c*/ 	.word	0x00000000
        /*0650*/ 	.short	0x0101
        /*0652*/ 	.byte	0xff
	.zero		1


	//   ....[86]....
        /*0654*/ 	.word	0x00006310
        /*0658*/ 	.word	0x00000002
        /*065c*/ 	.word	0x00000060
        /*0660*/ 	.short	0x010a
        /*0662*/ 	.byte	0xff
	.zero		1


	//   ....[87]....
        /*0664*/ 	.word	0x00006350
        /*0668*/ 	.word	0x0000001b
        /*066c*/ 	.word	0x000000c0
        /*0670*/ 	.short	0x010a
        /*0672*/ 	.byte	0xff
	.zero		1


	//   ....[88]....
        /*0674*/ 	.word	0x00006440
        /*0678*/ 	.word	0x00000002
        /*067c*/ 	.word	0x00000060
        /*0680*/ 	.short	0x010a
        /*0682*/ 	.byte	0xff
	.zero		1


	//   ....[89]....
        /*0684*/ 	.word	0x000065d0
        /*0688*/ 	.word	0x0000001b
        /*068c*/ 	.word	0x000000c0
        /*0690*/ 	.short	0x010a
        /*0692*/ 	.byte	0xff
	.zero		1


	//   ....[90]....
        /*0694*/ 	.word	0x00006da0
        /*0698*/ 	.word	0x00000000
        /*069c*/ 	.word	0x00000000
        /*06a0*/ 	.short	0x0101
        /*06a2*/ 	.byte	0xff
	.zero		1


	//   ....[91]....
        /*06a4*/ 	.word	0x00006db0
        /*06a8*/ 	.word	0x00000002
        /*06ac*/ 	.word	0x00000060
        /*06b0*/ 	.short	0x010a
        /*06b2*/ 	.byte	0xff
	.zero		1


	//   ....[92]....
        /*06b4*/ 	.word	0x00006e70
        /*06b8*/ 	.word	0x00000002
        /*06bc*/ 	.word	0x00000060
        /*06c0*/ 	.short	0x010a
        /*06c2*/ 	.byte	0xff
	.zero		1


	//   ....[93]....
        /*06c4*/ 	.word	0x00007220
        /*06c8*/ 	.word	0x000000ff
        /*06cc*/ 	.word	0x00000000
        /*06d0*/ 	.short	0x0101
        /*06d2*/ 	.byte	0x04
	.zero		1


	//   ....[94]....
        /*06d4*/ 	.word	0x00007770
        /*06d8*/ 	.word	0x00000000
        /*06dc*/ 	.word	0x00000000
        /*06e0*/ 	.short	0x0101
        /*06e2*/ 	.byte	0xff
	.zero		1


	//   ....[95]....
        /*06e4*/ 	.word	0x00007a20
        /*06e8*/ 	.word	0x000000ff
        /*06ec*/ 	.word	0x00000000
        /*06f0*/ 	.short	0x0101
        /*06f2*/ 	.byte	0x04
	.zero		1


	//   ....[96]....
        /*06f4*/ 	.word	0x00007a40
        /*06f8*/ 	.word	0x00000000
        /*06fc*/ 	.word	0x00000110
        /*0700*/ 	.short	0x010a
        /*0702*/ 	.byte	0xff
	.zero		1


	//   ....[97]....
        /*0704*/ 	.word	0x00007aa0
        /*0708*/ 	.word	0x00000000
        /*070c*/ 	.word	0x00000030
        /*0710*/ 	.short	0x010a
        /*0712*/ 	.byte	0xff
	.zero		1


	//   ....[98]....
        /*0714*/ 	.word	0x00007b00
        /*0718*/ 	.word	0x00000000
        /*071c*/ 	.word	0x00000030
        /*0720*/ 	.short	0x010a
        /*0722*/ 	.byte	0xff
	.zero		1


	//   ....[99]....
        /*0724*/ 	.word	0x00007b50
        /*0728*/ 	.word	0x00000003
        /*072c*/ 	.word	0x000000a0
        /*0730*/ 	.short	0x010a
        /*0732*/ 	.byte	0xff
	.zero		1


	//   ....[100]....
        /*0734*/ 	.word	0x00007bb0
        /*0738*/ 	.word	0x00000000
        /*073c*/ 	.word	0x00000000
        /*0740*/ 	.short	0x010a
        /*0742*/ 	.byte	0xff
	.zero		1


	//   ....[101]....
        /*0744*/ 	.word	0x00007c10
        /*0748*/ 	.word	0x00000000
        /*074c*/ 	.word	0x00000000
        /*0750*/ 	.short	0x010a
        /*0752*/ 	.byte	0xff
	.zero		1


	//   ....[102]....
        /*0754*/ 	.word	0x00007c70
        /*0758*/ 	.word	0x00000000
        /*075c*/ 	.word	0x00000000
        /*0760*/ 	.short	0x010a
        /*0762*/ 	.byte	0xff
	.zero		1


	//   ....[103]....
        /*0764*/ 	.word	0x00007cd0
        /*0768*/ 	.word	0x00000000
        /*076c*/ 	.word	0x00000000
        /*0770*/ 	.short	0x010a
        /*0772*/ 	.byte	0xff
	.zero		1


	//   ....[104]....
        /*0774*/ 	.word	0x00007d30
        /*0778*/ 	.word	0x00000000
        /*077c*/ 	.word	0x00000000
        /*0780*/ 	.short	0x010a
        /*0782*/ 	.byte	0xff
	.zero		1


	//   ....[105]....
        /*0784*/ 	.word	0x00007d80
        /*0788*/ 	.word	0x00000002
        /*078c*/ 	.word	0x00000100
        /*0790*/ 	.short	0x010a
        /*0792*/ 	.byte	0xff
	.zero		1


	//   ....[106]....
        /*0794*/ 	.word	0x00007de0
        /*0798*/ 	.word	0x00000002
        /*079c*/ 	.word	0x000000b0
        /*07a0*/ 	.short	0x010a
        /*07a2*/ 	.byte	0xff
	.zero		1


	//   ....[107]....
        /*07a4*/ 	.word	0x00007e30
        /*07a8*/ 	.word	0x00000002
        /*07ac*/ 	.word	0x000000a0
        /*07b0*/ 	.short	0x010a
        /*07b2*/ 	.byte	0xff
	.zero		1


	//   ....[108]....
        /*07b4*/ 	.word	0x00007e90
        /*07b8*/ 	.word	0x00000000
        /*07bc*/ 	.word	0x000000b0
        /*07c0*/ 	.short	0x010a
        /*07c2*/ 	.byte	0xff
	.zero		1


	//   ....[109]....
        /*07c4*/ 	.word	0x00007ee0
        /*07c8*/ 	.word	0x00000000
        /*07cc*/ 	.word	0x000000a0
        /*07d0*/ 	.short	0x010a
        /*07d2*/ 	.byte	0xff
	.zero		1


	//   ....[110]....
        /*07d4*/ 	.word	0x00007f40
        /*07d8*/ 	.word	0x00000002
        /*07dc*/ 	.word	0x000000e0
        /*07e0*/ 	.short	0x010a
        /*07e2*/ 	.byte	0xff
	.zero		1


	//   ....[111]....
        /*07e4*/ 	.word	0x00007fa0
        /*07e8*/ 	.word	0x00000000
        /*07ec*/ 	.word	0x00000000
        /*07f0*/ 	.short	0x010a
        /*07f2*/ 	.byte	0xff
	.zero		1


	//   ....[112]....
        /*07f4*/ 	.word	0x00008000
        /*07f8*/ 	.word	0x00000000
        /*07fc*/ 	.word	0x00000000
        /*0800*/ 	.short	0x010a
        /*0802*/ 	.byte	0xff
	.zero		1


	//   ....[113]....
        /*0804*/ 	.word	0x00008060
        /*0808*/ 	.word	0x00000000
        /*080c*/ 	.word	0x00000000
        /*0810*/ 	.short	0x010a
        /*0812*/ 	.byte	0xff
	.zero		1


	//   ....[114]....
        /*0814*/ 	.word	0x000080c0
        /*0818*/ 	.word	0x00000000
        /*081c*/ 	.word	0x00000000
        /*0820*/ 	.short	0x010a
        /*0822*/ 	.byte	0xff
	.zero		1


	//   ....[115]....
        /*0824*/ 	.word	0x00008120
        /*0828*/ 	.word	0x00000000
        /*082c*/ 	.word	0x00000000
        /*0830*/ 	.short	0x010a
        /*0832*/ 	.byte	0xff
	.zero		1


	//   ....[116]....
        /*0834*/ 	.word	0x00008170
        /*0838*/ 	.word	0x00000008
        /*083c*/ 	.word	0x000000a0
        /*0840*/ 	.short	0x010a
        /*0842*/ 	.byte	0xff
	.zero		1


	//   ....[117]....
        /*0844*/ 	.word	0x000081d0
        /*0848*/ 	.word	0x00000000
        /*084c*/ 	.word	0x00000098
        /*0850*/ 	.short	0x010a
        /*0852*/ 	.byte	0xff
	.zero		1


	//   ....[118]....
        /*0854*/ 	.word	0x00008230
        /*0858*/ 	.word	0x00000000
        /*085c*/ 	.word	0x00000078
        /*0860*/ 	.short	0x010a
        /*0862*/ 	.byte	0xff
	.zero		1


	//   ....[119]....
        /*0864*/ 	.word	0x00008290
        /*0868*/ 	.word	0x00000002
        /*086c*/ 	.word	0x00000078
        /*0870*/ 	.short	0x010a
        /*0872*/ 	.byte	0xff
	.zero		1


	//   ....[120]....
        /*0874*/ 	.word	0x000082f0
        /*0878*/ 	.word	0x00000000
        /*087c*/ 	.word	0x00000000
        /*0880*/ 	.short	0x010a
        /*0882*/ 	.byte	0xff
	.zero		1


	//   ....[121]....
        /*0884*/ 	.word	0x00008350
        /*0888*/ 	.word	0x00000000
        /*088c*/ 	.word	0x00000000
        /*0890*/ 	.short	0x010a
        /*0892*/ 	.byte	0xff
	.zero		1


	//   ....[122]....
        /*0894*/ 	.word	0x000083a0
        /*0898*/ 	.word	0x00000000
        /*089c*/ 	.word	0x000000a0
        /*08a0*/ 	.short	0x010a
        /*08a2*/ 	.byte	0xff
	.zero		1


	//   ....[123]....
        /*08a4*/ 	.word	0x000083f0
        /*08a8*/ 	.word	0x00000002
        /*08ac*/ 	.word	0x00000060
        /*08b0*/ 	.short	0x010a
        /*08b2*/ 	.byte	0xff
	.zero		1


	//   ....[124]....
        /*08b4*/ 	.word	0x00008440
        /*08b8*/ 	.word	0x0000001b
        /*08bc*/ 	.word	0x000000c0
        /*08c0*/ 	.short	0x010a
        /*08c2*/ 	.byte	0xff
	.zero		1


	//   ....[125]....
        /*08c4*/ 	.word	0x00008490
        /*08c8*/ 	.word	0x00000002
        /*08cc*/ 	.word	0x00000060
        /*08d0*/ 	.short	0x010a
        /*08d2*/ 	.byte	0xff
	.zero		1


	//----- nvinfo : EIATTR_NUM_MBARRIERS
	.align		4
.L_47:
        /*08d4*/ 	.byte	0x03, 0x38
        /*08d6*/ 	.short	0x0024


	//----- nvinfo : EIATTR_EXIT_INSTR_OFFSETS
	.align		4
        /*08d8*/ 	.byte	0x04, 0x1c
        /*08da*/ 	.short	(.L_49 - .L_48)


	//   ....[0]....
.L_48:
        /*08dc*/ 	.word	0x00002be0


	//   ....[1]....
        /*08e0*/ 	.word	0x000030d0


	//   ....[2]....
        /*08e4*/ 	.word	0x00003130


	//   ....[3]....
        /*08e8*/ 	.word	0x00004260


	//   ....[4]....
        /*08ec*/ 	.word	0x00005300


	//   ....[5]....
        /*08f0*/ 	.word	0x00005340


	//   ....[6]....
        /*08f4*/ 	.word	0x00007910


	//   ....[7]....
        /*08f8*/ 	.word	0x00007990


	//   ....[8]....
        /*08fc*/ 	.word	0x000079c0


	//   ....[9]....
        /*0900*/ 	.word	0x00007a30


	//----- nvinfo : EIATTR_MAX_THREADS
	.align		4
.L_49:
        /*0904*/ 	.byte	0x04, 0x05
        /*0906*/ 	.short	(.L_51 - .L_50)
.L_50:
        /*0908*/ 	.word	0x00000100
        /*090c*/ 	.word	0x00000001
        /*0910*/ 	.word	0x00000001


	//----- nvinfo : EIATTR_CRS_STACK_SIZE
	.align		4
.L_51:
        /*0914*/ 	.byte	0x04, 0x1e
        /*0916*/ 	.short	(.L_53 - .L_52)
.L_52:
        /*0918*/ 	.word	0x00000000


	//----- nvinfo : EIATTR_CBANK_PARAM_SIZE
	.align		4
.L_53:
        /*091c*/ 	.byte	0x03, 0x19
        /*091e*/ 	.short	0x0800


	//----- nvinfo : EIATTR_PARAM_CBANK
	.align		4
        /*0920*/ 	.byte	0x04, 0x0a
        /*0922*/ 	.short	(.L_55 - .L_54)
	.align		4
.L_54:
        /*0924*/ 	.word	index@(.nv.constant0._ZN7cutlass13device_kernelINS_4gemm6kernel13GemmUniversalIN4cute5tupleIJiiiiEEENS1_10collective13CollectiveMmaINS1_35MainloopSm100TmaUmmaWarpSpecializedILi6ELi2ELi4ENS5_IJNS4_1CILi2EEENSA_ILi1EEESC_EEEEENS5_IJNSA_ILi64EEESF_NSA_ILi128EEEEEENS_6half_tENS5_IJlSC_lEEESI_SJ_NS4_8TiledMMAINS4_8MMA_AtomIJNS4_20SM100_MMA_F16BF16_SSISI_SI_fLi64ELi64ELNS4_4UMMA5MajorE0ELSO_0ELNSN_7ScaleInE0ELSP_0EEEEEENS4_6LayoutINS5_IJSC_SC_SC_EEENS5_IJNSA_ILi0EEESU_SU_EEEEENS5_IJNS4_10UnderscoreESX_SX_EEEEENS4_13SM90_TMA_LOADENS4_14ComposedLayoutINS4_7SwizzleILi3ELi4ELi3EEENS4_18smem_ptr_flag_bitsILi16EEENSS_INS5_IJNSA_ILi8EEESF_EEENS5_IJSF_SC_EEEEEEEvNS4_8identityENS4_23SM90_TMA_LOAD_MULTICASTES1A_vS1B_EENS_8epilogue10collective18CollectiveEpilogueINS1E_23Sm100TmaWarpSpecializedILi3ELi2ELi16ELb1ELb0EEEJSH_NS5_IJNSS_ISF_SC_EENSS_INSA_ILi32EEESC_EEEEESI_SJ_SI_SJ_NS1E_6fusion15FusionCallbacksIS1I_NS1N_17LinearCombinationISI_fSI_fLNS_15FloatRoundStyleE2EEESH_S1M_JEEENS4_5SM1004TMEM4LOAD26SM100_TMEM_LOAD_16dp256b4xES10_NS11_INS12_ILi2ELi4ELi3EEES15_NSS_INS5_IJS16_S1K_EEENS5_IJS1K_SC_EEEEEEENS4_17SM75_U32x4_LDSM_NENS4_14SM90_TMA_STOREES21_NS4_17SM90_U32x4_STSM_NENS4_39AutoVectorizingCopyWithAssumedAlignmentILi128EEEEEEvvEEEEvNT_6ParamsE)
        /*0928*/ 	.short	0x0380
        /*092a*/ 	.short	0x0800


	//----- nvinfo : EIATTR_SW_WAR
	.align		4
.L_55:
        /*092c*/ 	.byte	0x04, 0x36
        /*092e*/ 	.short	(.L_57 - .L_56)
.L_56:
        /*0930*/ 	.word	0x00000008
.L_57:


//--------------------- .nv.callgraph             --------------------------
	.section	.nv.callgraph,"",@"SHT_CUDA_CALLGRAPH"
	.align	4
	.sectionentsize	8
	.align		4
        /*0000*/ 	.word	0x00000000
	.align		4
        /*0004*/ 	.word	0xffffffff
	.align		4
        /*0008*/ 	.word	index@(_ZN7cutlass13device_kernelINS_4gemm6kernel13GemmUniversalIN4cute5tupleIJiiiiEEENS1_10collective13CollectiveMmaINS1_35MainloopSm100TmaUmmaWarpSpecializedILi6ELi2ELi4ENS5_IJNS4_1CILi2EEENSA_ILi1EEESC_EEEEENS5_IJNSA_ILi64EEESF_NSA_ILi128EEEEEENS_6half_tENS5_IJlSC_lEEESI_SJ_NS4_8TiledMMAINS4_8MMA_AtomIJNS4_20SM100_MMA_F16BF16_SSISI_SI_fLi64ELi64ELNS4_4UMMA5MajorE0ELSO_0ELNSN_7ScaleInE0ELSP_0EEEEEENS4_6LayoutINS5_IJSC_SC_SC_EEENS5_IJNSA_ILi0EEESU_SU_EEEEENS5_IJNS4_10UnderscoreESX_SX_EEEEENS4_13SM90_TMA_LOADENS4_14ComposedLayoutINS4_7SwizzleILi3ELi4ELi3EEENS4_18smem_ptr_flag_bitsILi16EEENSS_INS5_IJNSA_ILi8EEESF_EEENS5_IJSF_SC_EEEEEEEvNS4_8identityENS4_23SM90_TMA_LOAD_MULTICASTES1A_vS1B_EENS_8epilogue10collective18CollectiveEpilogueINS1E_23Sm100TmaWarpSpecializedILi3ELi2ELi16ELb1ELb0EEEJSH_NS5_IJNSS_ISF_SC_EENSS_INSA_ILi32EEESC_EEEEESI_SJ_SI_SJ_NS1E_6fusion15FusionCallbacksIS1I_NS1N_17LinearCombinationISI_fSI_fLNS_15FloatRoundStyleE2EEESH_S1M_JEEENS4_5SM1004TMEM4LOAD26SM100_TMEM_LOAD_16dp256b4xES10_NS11_INS12_ILi2ELi4ELi3EEES15_NSS_INS5_IJS16_S1K_EEENS5_IJS1K_SC_EEEEEEENS4_17SM75_U32x4_LDSM_NENS4_14SM90_TMA_STOREES21_NS4_17SM90_U32x4_STSM_NENS4_39AutoVectorizingCopyWithAssumedAlignmentILi128EEEEEEvvEEEEvNT_6ParamsE)
	.align		4
        /*000c*/ 	.word	index@(__assertfail)
	.align		4
        /*0010*/ 	.word	0x00000000
	.align		4
        /*0014*/ 	.word	0xfffffffe
	.align		4
        /*0018*/ 	.word	0x00000000
	.align		4
        /*001c*/ 	.word	0xfffffffd
	.align		4
        /*0020*/ 	.word	0x00000000
	.align		4
        /*0024*/ 	.word	0xfffffffc


//--------------------- .nv.constant4             --------------------------
	.section	.nv.constant4,"a",@progbits
	.align	8
	.align		8
.nv.constant4:
        /*0000*/ 	.dword	__assertfail
	.align		8
        /*0008*/ 	.dword	__unnamed_1
	.align		8
        /*0010*/ 	.dword	__unnamed_2
	.align		8
        /*0018*/ 	.dword	_ZN39_INTERNAL_e2ddb615_4_k_cu_798d410a_79754cuda3std3__45__cpo5beginE
	.align		8
        /*0020*/ 	.dword	_ZN39_INTERNAL_e2ddb615_4_k_cu_798d410a_79754cuda3std3__45__cpo3endE
	.align		8
        /*0028*/ 	.dword	_ZN39_INTERNAL_e2ddb615_4_k_cu_798d410a_79754cuda3std3__45__cpo6cbeginE
	.align		8
        /*0030*/ 	.dword	_ZN39_INTERNAL_e2ddb615_4_k_cu_798d410a_79754cuda3std3__45__cpo4cendE
	.align		8
        /*0038*/ 	.dword	_ZN39_INTERNAL_e2ddb615_4_k_cu_798d410a_79754cuda3std3__441_GLOBAL__N__e2ddb615_4_k_cu_798d410a_79756ignoreE
	.align		8
        /*0040*/ 	.dword	_ZN39_INTERNAL_e2ddb615_4_k_cu_798d410a_79754cuda3std3__419piecewise_constructE
	.align		8
        /*0048*/ 	.dword	_ZN39_INTERNAL_e2ddb615_4_k_cu_798d410a_79754cuda3std3__48in_placeE
	.align		8
        /*0050*/ 	.dword	_ZN39_INTERNAL_e2ddb615_4_k_cu_798d410a_79754cuda3std6ranges3__45__cpo4swapE
	.align		8
        /*0058*/ 	.dword	_ZN39_INTERNAL_e2ddb615_4_k_cu_798d410a_79754cuda3std6ranges3__45__cpo9iter_moveE
	.align		8
        /*0060*/ 	.dword	_ZN39_INTERNAL_e2ddb615_4_k_cu_798d410a_79754cute7productE
	.align		8
        /*0068*/ 	.dword	_ZN39_INTERNAL_e2ddb615_4_k_cu_798d410a_79754cute1_E
	.align		8
        /*0070*/ 	.dword	$str$25
	.align		8
        /*0078*/ 	.dword	$str$26
	.align		8
        /*0080*/ 	.dword	$str$27
	.align		8
        /*0088*/ 	.dword	$str$28


//--------------------- .text._ZN7cutlass13device_kernelINS_4gemm6kernel13GemmUniversalIN4cute5tupleIJiiiiEEENS1_10collective13CollectiveMmaINS1_35MainloopSm100TmaUmmaWarpSpecializedILi6ELi2ELi4ENS5_IJNS4_1CILi2EEENSA_ILi1EEESC_EEEEENS5_IJNSA_ILi64EEESF_NSA_ILi128EEEEEENS_6half_tENS5_IJlSC_lEEESI_SJ_NS4_8TiledMMAINS4_8MMA_AtomIJNS4_20SM100_MMA_F16BF16_SSISI_SI_fLi64ELi64ELNS4_4UMMA5MajorE0ELSO_0ELNSN_7ScaleInE0ELSP_0EEEEEENS4_6LayoutINS5_IJSC_SC_SC_EEENS5_IJNSA_ILi0EEESU_SU_EEEEENS5_IJNS4_10UnderscoreESX_SX_EEEEENS4_13SM90_TMA_LOADENS4_14ComposedLayoutINS4_7SwizzleILi3ELi4ELi3EEENS4_18smem_ptr_flag_bitsILi16EEENSS_INS5_IJNSA_ILi8EEESF_EEENS5_IJSF_SC_EEEEEEEvNS4_8identityENS4_23SM90_TMA_LOAD_MULTICASTES1A_vS1B_EENS_8epilogue10collective18CollectiveEpilogueINS1E_23Sm100TmaWarpSpecializedILi3ELi2ELi16ELb1ELb0EEEJSH_NS5_IJNSS_ISF_SC_EENSS_INSA_ILi32EEESC_EEEEESI_SJ_SI_SJ_NS1E_6fusion15FusionCallbacksIS1I_NS1N_17LinearCombinationISI_fSI_fLNS_15FloatRoundStyleE2EEESH_S1M_JEEENS4_5SM1004TMEM4LOAD26SM100_TMEM_LOAD_16dp256b4xES10_NS11_INS12_ILi2ELi4ELi3EEES15_NSS_INS5_IJS16_S1K_EEENS5_IJS1K_SC_EEEEEEENS4_17SM75_U32x4_LDSM_NENS4_14SM90_TMA_STOREES21_NS4_17SM90_U32x4_STSM_NENS4_39AutoVectorizingCopyWithAssumedAlignmentILi128EEEEEEvvEEEEvNT_6ParamsE --------------------------
	.section	.text._ZN7cutlass13device_kernelINS_4gemm6kernel13GemmUniversalIN4cute5tupleIJiiiiEEENS1_10collective13CollectiveMmaINS1_35MainloopSm100TmaUmmaWarpSpecializedILi6ELi2ELi4ENS5_IJNS4_1CILi2EEENSA_ILi1EEESC_EEEEENS5_IJNSA_ILi64EEESF_NSA_ILi128EEEEEENS_6half_tENS5_IJlSC_lEEESI_SJ_NS4_8TiledMMAINS4_8MMA_AtomIJNS4_20SM100_MMA_F16BF16_SSISI_SI_fLi64ELi64ELNS4_4UMMA5MajorE0ELSO_0ELNSN_7ScaleInE0ELSP_0EEEEEENS4_6LayoutINS5_IJSC_SC_SC_EEENS5_IJNSA_ILi0EEESU_SU_EEEEENS5_IJNS4_10UnderscoreESX_SX_EEEEENS4_13SM90_TMA_LOADENS4_14ComposedLayoutINS4_7SwizzleILi3ELi4ELi3EEENS4_18smem_ptr_flag_bitsILi16EEENSS_INS5_IJNSA_ILi8EEESF_EEENS5_IJSF_SC_EEEEEEEvNS4_8identityENS4_23SM90_TMA_LOAD_MULTICASTES1A_vS1B_EENS_8epilogue10collective18CollectiveEpilogueINS1E_23Sm100TmaWarpSpecializedILi3ELi2ELi16ELb1ELb0EEEJSH_NS5_IJNSS_ISF_SC_EENSS_INSA_ILi32EEESC_EEEEESI_SJ_SI_SJ_NS1E_6fusion15FusionCallbacksIS1I_NS1N_17LinearCombinationISI_fSI_fLNS_15FloatRoundStyleE2EEESH_S1M_JEEENS4_5SM1004TMEM4LOAD26SM100_TMEM_LOAD_16dp256b4xES10_NS11_INS12_ILi2ELi4ELi3EEES15_NSS_INS5_IJS16_S1K_EEENS5_IJS1K_SC_EEEEEEENS4_17SM75_U32x4_LDSM_NENS4_14SM90_TMA_STOREES21_NS4_17SM90_U32x4_STSM_NENS4_39AutoVectorizingCopyWithAssumedAlignmentILi128EEEEEEvvEEEEvNT_6ParamsE,"ax",@progbits
	.align	128
.text._ZN7cutlass13device_kernelINS_4gemm6kernel13GemmUniversalIN4cute5tupleIJiiiiEEENS1_10collective13CollectiveMmaINS1_35MainloopSm100TmaUmmaWarpSpecializedILi6ELi2ELi4ENS5_IJNS4_1CILi2EEENSA_ILi1EEESC_EEEEENS5_IJNSA_ILi64EEESF_NSA_ILi128EEEEEENS_6half_tENS5_IJlSC_lEEESI_SJ_NS4_8TiledMMAINS4_8MMA_AtomIJNS4_20SM100_MMA_F16BF16_SSISI_SI_fLi64ELi64ELNS4_4UMMA5MajorE0ELSO_0ELNSN_7ScaleInE0ELSP_0EEEEEENS4_6LayoutINS5_IJSC_SC_SC_EEENS5_IJNSA_ILi0EEESU_SU_EEEEENS5_IJNS4_10UnderscoreESX_SX_EEEEENS4_13SM90_TMA_LOADENS4_14ComposedLayoutINS4_7SwizzleILi3ELi4ELi3EEENS4_18smem_ptr_flag_bitsILi16EEENSS_INS5_IJNSA_ILi8EEESF_EEENS5_IJSF_SC_EEEEEEEvNS4_8identityENS4_23SM90_TMA_LOAD_MULTICASTES1A_vS1B_EENS_8epilogue10collective18CollectiveEpilogueINS1E_23Sm100TmaWarpSpecializedILi3ELi2ELi16ELb1ELb0EEEJSH_NS5_IJNSS_ISF_SC_EENSS_INSA_ILi32EEESC_EEEEESI_SJ_SI_SJ_NS1E_6fusion15FusionCallbacksIS1I_NS1N_17LinearCombinationISI_fSI_fLNS_15FloatRoundStyleE2EEESH_S1M_JEEENS4_5SM1004TMEM4LOAD26SM100_TMEM_LOAD_16dp256b4xES10_NS11_INS12_ILi2ELi4ELi3EEES15_NSS_INS5_IJS16_S1K_EEENS5_IJS1K_SC_EEEEEEENS4_17SM75_U32x4_LDSM_NENS4_14SM90_TMA_STOREES21_NS4_17SM90_U32x4_STSM_NENS4_39AutoVectorizingCopyWithAssumedAlignmentILi128EEEEEEvvEEEEvNT_6ParamsE:
        .type           _ZN7cutlass13device_kernelINS_4gemm6kernel13GemmUniversalIN4cute5tupleIJiiiiEEENS1_10collective13CollectiveMmaINS1_35MainloopSm100TmaUmmaWarpSpecializedILi6ELi2ELi4ENS5_IJNS4_1CILi2EEENSA_ILi1EEESC_EEEEENS5_IJNSA_ILi64EEESF_NSA_ILi128EEEEEENS_6half_tENS5_IJlSC_lEEESI_SJ_NS4_8TiledMMAINS4_8MMA_AtomIJNS4_20SM100_MMA_F16BF16_SSISI_SI_fLi64ELi64ELNS4_4UMMA5MajorE0ELSO_0ELNSN_7ScaleInE0ELSP_0EEEEEENS4_6LayoutINS5_IJSC_SC_SC_EEENS5_IJNSA_ILi0EEESU_SU_EEEEENS5_IJNS4_10UnderscoreESX_SX_EEEEENS4_13SM90_TMA_LOADENS4_14ComposedLayoutINS4_7SwizzleILi3ELi4ELi3EEENS4_18smem_ptr_flag_bitsILi16EEENSS_INS5_IJNSA_ILi8EEESF_EEENS5_IJSF_SC_EEEEEEEvNS4_8identityENS4_23SM90_TMA_LOAD_MULTICASTES1A_vS1B_EENS_8epilogue10collective18CollectiveEpilogueINS1E_23Sm100TmaWarpSpecializedILi3ELi2ELi16ELb1ELb0EEEJSH_NS5_IJNSS_ISF_SC_EENSS_INSA_ILi32EEESC_EEEEESI_SJ_SI_SJ_NS1E_6fusion15FusionCallbacksIS1I_NS1N_17LinearCombinationISI_fSI_fLNS_15FloatRoundStyleE2EEESH_S1M_JEEENS4_5SM1004TMEM4LOAD26SM100_TMEM_LOAD_16dp256b4xES10_NS11_INS12_ILi2ELi4ELi3EEES15_NSS_INS5_IJS16_S1K_EEENS5_IJS1K_SC_EEEEEEENS4_17SM75_U32x4_LDSM_NENS4_14SM90_TMA_STOREES21_NS4_17SM90_U32x4_STSM_NENS4_39AutoVectorizingCopyWithAssumedAlignmentILi128EEEEEEvvEEEEvNT_6ParamsE,@function
        .size           _ZN7cutlass13device_kernelINS_4gemm6kernel13GemmUniversalIN4cute5tupleIJiiiiEEENS1_10collective13CollectiveMmaINS1_35MainloopSm100TmaUmmaWarpSpecializedILi6ELi2ELi4ENS5_IJNS4_1CILi2EEENSA_ILi1EEESC_EEEEENS5_IJNSA_ILi64EEESF_NSA_ILi128EEEEEENS_6half_tENS5_IJlSC_lEEESI_SJ_NS4_8TiledMMAINS4_8MMA_AtomIJNS4_20SM100_MMA_F16BF16_SSISI_SI_fLi64ELi64ELNS4_4UMMA5MajorE0ELSO_0ELNSN_7ScaleInE0ELSP_0EEEEEENS4_6LayoutINS5_IJSC_SC_SC_EEENS5_IJNSA_ILi0EEESU_SU_EEEEENS5_IJNS4_10UnderscoreESX_SX_EEEEENS4_13SM90_TMA_LOADENS4_14ComposedLayoutINS4_7SwizzleILi3ELi4ELi3EEENS4_18smem_ptr_flag_bitsILi16EEENSS_INS5_IJNSA_ILi8EEESF_EEENS5_IJSF_SC_EEEEEEEvNS4_8identityENS4_23SM90_TMA_LOAD_MULTICASTES1A_vS1B_EENS_8epilogue10collective18CollectiveEpilogueINS1E_23Sm100TmaWarpSpecializedILi3ELi2ELi16ELb1ELb0EEEJSH_NS5_IJNSS_ISF_SC_EENSS_INSA_ILi32EEESC_EEEEESI_SJ_SI_SJ_NS1E_6fusion15FusionCallbacksIS1I_NS1N_17LinearCombinationISI_fSI_fLNS_15FloatRoundStyleE2EEESH_S1M_JEEENS4_5SM1004TMEM4LOAD26SM100_TMEM_LOAD_16dp256b4xES10_NS11_INS12_ILi2ELi4ELi3EEES15_NSS_INS5_IJS16_S1K_EEENS5_IJS1K_SC_EEEEEEENS4_17SM75_U32x4_LDSM_NENS4_14SM90_TMA_STOREES21_NS4_17SM90_U32x4_STSM_NENS4_39AutoVectorizingCopyWithAssumedAlignmentILi128EEEEEEvvEEEEvNT_6ParamsE,(.L_x_167 - _ZN7cutlass13device_kernelINS_4gemm6kernel13GemmUniversalIN4cute5tupleIJiiiiEEENS1_10collective13CollectiveMmaINS1_35MainloopSm100TmaUmmaWarpSpecializedILi6ELi2ELi4ENS5_IJNS4_1CILi2EEENSA_ILi1EEESC_EEEEENS5_IJNSA_ILi64EEESF_NSA_ILi128EEEEEENS_6half_tENS5_IJlSC_lEEESI_SJ_NS4_8TiledMMAINS4_8MMA_AtomIJNS4_20SM100_MMA_F16BF16_SSISI_SI_fLi64ELi64ELNS4_4UMMA5MajorE0ELSO_0ELNSN_7ScaleInE0ELSP_0EEEEEENS4_6LayoutINS5_IJSC_SC_SC_EEENS5_IJNSA_ILi0EEESU_SU_EEEEENS5_IJNS4_10UnderscoreESX_SX_EEEEENS4_13SM90_TMA_LOADENS4_14ComposedLayoutINS4_7SwizzleILi3ELi4ELi3EEENS4_18smem_ptr_flag_bitsILi16EEENSS_INS5_IJNSA_ILi8EEESF_EEENS5_IJSF_SC_EEEEEEEvNS4_8identityENS4_23SM90_TMA_LOAD_MULTICASTES1A_vS1B_EENS_8epilogue10collective18CollectiveEpilogueINS1E_23Sm100TmaWarpSpecializedILi3ELi2ELi16ELb1ELb0EEEJSH_NS5_IJNSS_ISF_SC_EENSS_INSA_ILi32EEESC_EEEEESI_SJ_SI_SJ_NS1E_6fusion15FusionCallbacksIS1I_NS1N_17LinearCombinationISI_fSI_fLNS_15FloatRoundStyleE2EEESH_S1M_JEEENS4_5SM1004TMEM4LOAD26SM100_TMEM_LOAD_16dp256b4xES10_NS11_INS12_ILi2ELi4ELi3EEES15_NSS_INS5_IJS16_S1K_EEENS5_IJS1K_SC_EEEEEEENS4_17SM75_U32x4_LDSM_NENS4_14SM90_TMA_STOREES21_NS4_17SM90_U32x4_STSM_NENS4_39AutoVectorizingCopyWithAssumedAlignmentILi128EEEEEEvvEEEEvNT_6ParamsE)
        .other          _ZN7cutlass13device_kernelINS_4gemm6kernel13GemmUniversalIN4cute5tupleIJiiiiEEENS1_10collective13CollectiveMmaINS1_35MainloopSm100TmaUmmaWarpSpecializedILi6ELi2ELi4ENS5_IJNS4_1CILi2EEENSA_ILi1EEESC_EEEEENS5_IJNSA_ILi64EEESF_NSA_ILi128EEEEEENS_6half_tENS5_IJlSC_lEEESI_SJ_NS4_8TiledMMAINS4_8MMA_AtomIJNS4_20SM100_MMA_F16BF16_SSISI_SI_fLi64ELi64ELNS4_4UMMA5MajorE0ELSO_0ELNSN_7ScaleInE0ELSP_0EEEEEENS4_6LayoutINS5_IJSC_SC_SC_EEENS5_IJNSA_ILi0EEESU_SU_EEEEENS5_IJNS4_10UnderscoreESX_SX_EEEEENS4_13SM90_TMA_LOADENS4_14ComposedLayoutINS4_7SwizzleILi3ELi4ELi3EEENS4_18smem_ptr_flag_bitsILi16EEENSS_INS5_IJNSA_ILi8EEESF_EEENS5_IJSF_SC_EEEEEEEvNS4_8identityENS4_23SM90_TMA_LOAD_MULTICASTES1A_vS1B_EENS_8epilogue10collective18CollectiveEpilogueINS1E_23Sm100TmaWarpSpecializedILi3ELi2ELi16ELb1ELb0EEEJSH_NS5_IJNSS_ISF_SC_EENSS_INSA_ILi32EEESC_EEEEESI_SJ_SI_SJ_NS1E_6fusion15FusionCallbacksIS1I_NS1N_17LinearCombinationISI_fSI_fLNS_15FloatRoundStyleE2EEESH_S1M_JEEENS4_5SM1004TMEM4LOAD26SM100_TMEM_LOAD_16dp256b4xES10_NS11_INS12_ILi2ELi4ELi3EEES15_NSS_INS5_IJS16_S1K_EEENS5_IJS1K_SC_EEEEEEENS4_17SM75_U32x4_LDSM_NENS4_14SM90_TMA_STOREES21_NS4_17SM90_U32x4_STSM_NENS4_39AutoVectorizingCopyWithAssumedAlignmentILi128EEEEEEvvEEEEvNT_6ParamsE,@"STO_CUDA_ENTRY STV_DEFAULT"
_ZN7cutlass13device_kernelINS_4gemm6kernel13GemmUniversalIN4cute5tupleIJiiiiEEENS1_10collective13CollectiveMmaINS1_35MainloopSm100TmaUmmaWarpSpecializedILi6ELi2ELi4ENS5_IJNS4_1CILi2EEENSA_ILi1EEESC_EEEEENS5_IJNSA_ILi64EEESF_NSA_ILi128EEEEEENS_6half_tENS5_IJlSC_lEEESI_SJ_NS4_8TiledMMAINS4_8MMA_AtomIJNS4_20SM100_MMA_F16BF16_SSISI_SI_fLi64ELi64ELNS4_4UMMA5MajorE0ELSO_0ELNSN_7ScaleInE0ELSP_0EEEEEENS4_6LayoutINS5_IJSC_SC_SC_EEENS5_IJNSA_ILi0EEESU_SU_EEEEENS5_IJNS4_10UnderscoreESX_SX_EEEEENS4_13SM90_TMA_LOADENS4_14ComposedLayoutINS4_7SwizzleILi3ELi4ELi3EEENS4_18smem_ptr_flag_bitsILi16EEENSS_INS5_IJNSA_ILi8EEESF_EEENS5_IJSF_SC_EEEEEEEvNS4_8identityENS4_23SM90_TMA_LOAD_MULTICASTES1A_vS1B_EENS_8epilogue10collective18CollectiveEpilogueINS1E_23Sm100TmaWarpSpecializedILi3ELi2ELi16ELb1ELb0EEEJSH_NS5_IJNSS_ISF_SC_EENSS_INSA_ILi32EEESC_EEEEESI_SJ_SI_SJ_NS1E_6fusion15FusionCallbacksIS1I_NS1N_17LinearCombinationISI_fSI_fLNS_15FloatRoundStyleE2EEESH_S1M_JEEENS4_5SM1004TMEM4LOAD26SM100_TMEM_LOAD_16dp256b4xES10_NS11_INS12_ILi2ELi4ELi3EEES15_NSS_INS5_IJS16_S1K_EEENS5_IJS1K_SC_EEEEEEENS4_17SM75_U32x4_LDSM_NENS4_14SM90_TMA_STOREES21_NS4_17SM90_U32x4_STSM_NENS4_39AutoVectorizingCopyWithAssumedAlignmentILi128EEEEEEvvEEEEvNT_6ParamsE:
[----:B------:R-:W1:Y:S01]  /*0000*/  LDC R1, c[0x0][0x37c] ;  /* 0x0000df00ff017b82 */ /* 0x000e620000000800 */
[----:B------:R-:W2:Y:S01]  /*0010*/  S2R R55, SR_TID.X ;  /* 0x0000000000377919 */ /* 0x000ea20000002100 */
[----:B------:R-:W3:Y:S01]  /*0020*/  LDCU.64 UR8, c[0x0][0x890] ;  /* 0x00011200ff0877ac */ /* 0x000ee20008000a00 */
[----:B------:R-:W-:Y:S02]  /*0030*/  PRMT R45, RZ, 0x7610, R45 ;  /* 0x00007610ff2d7816 */ /* 0x000fe4000000002d */
[----:B------:R-:W-:Y:S01]  /*0040*/  ELECT P3, URZ, PT ;  /* 0x0000000000ff782f */ /* 0x000fe20003860000 */
[----:B---3--:R-:W-:-:S04]  /*0050*/  UISETP.NE.U32.AND UP0, UPT, UR8, URZ, UPT ;  /* 0x000000ff0800728c */ /* 0x008fc8000bf05070 */
[----:B------:R-:W-:Y:S01]  /*0060*/  UISETP.NE.AND.EX UP0, UPT, UR9, URZ, UPT, UP0 ;  /* 0x000000ff0900728c */ /* 0x000fe2000bf05300 */
[----:B--2---:R-:W-:-:S05]  /*0070*/  SHF.R.U32.HI R46, RZ, 0x5, R55 ;  /* 0x00000005ff2e7819 */ /* 0x004fca0000011637 */
[----:B------:R-:W2:Y:S02]  /*0080*/  SHFL.IDX PT, R0, R46, RZ, 0x1f ;  /* 0x00001fff2e007589 */ /* 0x000ea400000e0000 */
[----:B--2---:R-:W-:Y:S01]  /*0090*/  R2UR UR18, R0 ;  /* 0x00000000001272ca */ /* 0x004fe200000e0000 */
[----:B-1----:R-:W-:-:S14]  /*00a0*/  BRA.U UP0, `(.L_x_0) ;  /* 0x0000000100307547 */ /* 0x002fdc000b800000 */
[----:B------:R-:W1:Y:S02]  /*00b0*/  LDCU.64 UR4, c[0x0][0x888] ;  /* 0x00011100ff0477ac */ /* 0x000e640008000a00 */
[----:B-1----:R-:W-:-:S04]  /*00c0*/  UISETP.NE.U32.AND UP0, UPT, UR4, URZ, UPT ;  /* 0x000000ff0400728c */ /* 0x002fc8000bf05070 */
[----:B------:R-:W-:-:S09]  /*00d0*/  UISETP.NE.AND.EX UP0, UPT, UR5, URZ, UPT, UP0 ;  /* 0x000000ff0500728c */ /* 0x000fd2000bf05300 */
[----:B------:R-:W-:Y:S05]  /*00e0*/  BRA.U !UP0, `(.L_x_1) ;  /* 0x0000000108147547 */ /* 0x000fea000b800000 */
[----:B------:R-:W1:Y:S01]  /*00f0*/  LDC.64 R26, c[0x0][0x888] ;  /* 0x00022200ff1a7b82 */ /* 0x000e620000000a00 */
[----:B------:R-:W1:Y:S02]  /*0100*/  LDCU.64 UR4, c[0x0][0x358] ;  /* 0x00006b00ff0477ac */ /* 0x000e640008000a00 */
[----:B-1----:R1:W5:Y:S01]  /*0110*/  LDG.E R26, desc[UR4][R26.64] ;  /* 0x000000041a1a7981 */ /* 0x002362000c1e1900 */
[----:B------:R-:W-:Y:S01]  /*0120*/  HFMA2 R45, -RZ, RZ, 0, 5.9604644775390625e-08 ;  /* 0x00000001ff2d7431 */ /* 0x000fe200000001ff */
[----:B------:R-:W-:Y:S05]  /*0130*/  BRA `(.L_x_0) ;  /* 0x00000000000c7947 */ /* 0x000fea0003800000 */
.L_x_1:
[----:B------:R-:W1:Y:S01]  /*0140*/  LDCU UR4, c[0x0][0x880] ;  /* 0x00011000ff0477ac */ /* 0x000e620008000800 */
[----:B------:R-:W-:Y:S01]  /*0150*/  HFMA2 R45, -RZ, RZ, 0, 5.9604644775390625e-08 ;  /* 0x00000001ff2d7431 */ /* 0x000fe200000001ff */
[----:B-1----:R-:W-:-:S07]  /*0160*/  MOV R26, UR4 ;  /* 0x00000004001a7c02 */ /* 0x002fce0008000f00 */
.L_x_0:
[----:B------:R-:W2:Y:S02]  /*0170*/  LDCU.64 UR4, c[0x0][0x8b0] ;  /* 0x00011600ff0477ac */ /* 0x000ea40008000a00 */
[----:B--2---:R-:W-:-:S04]  /*0180*/  UISETP.NE.U32.AND UP0, UPT, UR4, URZ, UPT ;  /* 0x000000ff0400728c */ /* 0x004fc8000bf05070 */
[----:B------:R-:W-:-:S09]  /*0190*/  UISETP.NE.AND.EX UP0, UPT, UR5, URZ, UPT, UP0 ;  /* 0x000000ff0500728c */ /* 0x000fd2000bf05300 */
[----:B------:R-:W-:Y:S05]  /*01a0*/  BRA.U UP0, `(.L_x_2) ;  /* 0x0000000100287547 */ /* 0x000fea000b800000 */
[----:B------:R-:W2:Y:S02]  /*01b0*/  LDCU.64 UR4, c[0x0][0x8a8] ;  /* 0x00011500ff0477ac */ /* 0x000ea40008000a00 */
[----:B--2---:R-:W-:-:S04]  /*01c0*/  UISETP.NE.U32.AND UP0, UPT, UR4, URZ, UPT ;  /* 0x000000ff0400728c */ /* 0x004fc8000bf05070 */
[----:B------:R-:W-:-:S09]  /*01d0*/  UISETP.NE.AND.EX UP0, UPT, UR5, URZ, UPT, UP0 ;  /* 0x000000ff0500728c */ /* 0x000fd2000bf05300 */
[----:B------:R-:W-:Y:S05]  /*01e0*/  BRA.U !UP0, `(.L_x_3) ;  /* 0x0000000108107547 */ /* 0x000fea000b800000 */
[----:B------:R-:W2:Y:S01]  /*01f0*/  LDC.64 R24, c[0x0][0x8a8] ;  /* 0x00022a00ff187b82 */ /* 0x000ea20000000a00 */
[----:B------:R-:W2:Y:S02]  /*0200*/  LDCU.64 UR4, c[0x0][0x358] ;  /* 0x00006b00ff0477ac */ /* 0x000ea40008000a00 */
[----:B--2---:R2:W5:Y:S01]  /*0210*/  LDG.E R24, desc[UR4][R24.64] ;  /* 0x0000000418187981 */ /* 0x004562000c1e1900 */
[----:B------:R-:W-:Y:S05]  /*0220*/  BRA `(.L_x_2) ;  /* 0x0000000000087947 */ /* 0x000fea0003800000 */
.L_x_3:
[----:B------:R-:W2:Y:S02]  /*0230*/  LDCU UR4, c[0x0][0x8a0] ;  /* 0x00011400ff0477ac */ /* 0x000ea40008000800 */
[----:B--2---:R-:W-:Y:S02]  /*0240*/  MOV R24, UR4 ;  /* 0x0000000400187c02 */ /* 0x004fe40008000f00 */
.L_x_2:
[----:B------:R-:W-:Y:S01]  /*0250*/  IMAD.U32 R0, RZ, RZ, UR18 ;  /* 0x00000012ff007e24 */ /* 0x000fe2000f8e00ff */
[----:B------:R-:W-:Y:S04]  /*0260*/  BSSY.RECONVERGENT B0, `(.L_x_4) ;  /* 0x000000c000007945 */ /* 0x000fe80003800200 */
[C---:B------:R-:W-:Y:S02]  /*0270*/  ISETP.NE.OR P1, PT, R0.reuse, 0x1, !P3 ;  /* 0x000000010000780c */ /* 0x040fe40005f25670 */
[----:B------:R-:W-:-:S11]  /*0280*/  ISETP.NE.OR P0, PT, R0, 0x3, !P3 ;  /* 0x000000030000780c */ /* 0x000fd60005f05670 */
[----:B------:R-:W-:Y:S05]  /*0290*/  @P1 BRA `(.L_x_5) ;  /* 0x0000000000201947 */ /* 0x000fea0003800000 */
[----:B------:R-:W3:Y:S02]  /*02a0*/  LDCU.64 UR4, c[0x0][0x348] ;  /* 0x00006900ff0477ac */ /* 0x000ee40008000a00 */
[----:B---3--:R-:W-:Y:S02]  /*02b0*/  UIADD3 UR6, UP1, UPT, UR4, 0x80, URZ ;  /* 0x0000008004067890 */ /* 0x008fe4000ff3e0ff */
[----:B------:R-:W-:Y:S02]  /*02c0*/  UIADD3 UR4, UP0, UPT, UR4, 0x180, URZ ;  /* 0x0000018004047890 */ /* 0x000fe4000ff1e0ff */
[----:B------:R-:W-:Y:S02]  /*02d0*/  UIADD3.X UR7, UPT, UPT, URZ, UR5, URZ, UP1, !UPT ;  /* 0x00000005ff077290 */ /* 0x000fe40008ffe4ff */
[----:B------:R-:W-:-:S07]  /*02e0*/  UIADD3.X UR5, UPT, UPT, URZ, UR5, URZ, UP0, !UPT ;  /* 0x00000005ff057290 */ /* 0x000fce00087fe4ff */
[----:B------:R3:W-:Y:S02]  /*02f0*/  UTMACCTL.PF [UR6] ;  /* 0x00000000060079b9 */ /* 0x0007e40008040000 */
[----:B------:R3:W-:Y:S02]  /*0300*/  UTMACCTL.PF [UR4] ;  /* 0x00000000040079b9 */ /* 0x0007e40008040000 */
[----:B---3--:R-:W-:Y:S01]  /*0310*/  NOP ;  /* 0x0000000000007918 */ /* 0x008fe20000000000 */
.L_x_5:
[----:B------:R-:W-:Y:S05]  /*0320*/  BSYNC.RECONVERGENT B0 ;  /* 0x0000000000007941 */ /* 0x000fea0003800200 */
.L_x_4:
[----:B------:R-:W-:Y:S04]  /*0330*/  BSSY.RECONVERGENT B0, `(.L_x_6) ;  /* 0x000000a000007945 */ /* 0x000fe80003800200 */
        /* <DEDUP_REMOVED lines=9> */
.L_x_7:
[----:B------:R-:W-:Y:S05]  /*03d0*/  BSYNC.RECONVERGENT B0 ;  /* 0x0000000000007941 */ /* 0x000fea0003800200 */
.L_x_6:
[----:B------:R-:W3:Y:S01]  /*03e0*/  LDCU.64 UR4, c[0x0][0x888] ;  /* 0x00011100ff0477ac */ /* 0x000ee20008000a00 */
[----:B------:R-:W-:Y:S02]  /*03f0*/  UISETP.EQ.U32.AND UP2, UPT, UR8, URZ, UPT ;  /* 0x000000ff0800728c */ /* 0x000fe4000bf42070 */
[----:B------:R-:W-:Y:S02]  /*0400*/  UPLOP3.LUT UP3, UPT, UPT, UPT, UPT, 0x80, 0x8 ;  /* 0x000000000008789c */ /* 0x000fe40003f6f070 */
[----:B---3--:R-:W-:-:S04]  /*0410*/  UISETP.NE.U32.AND UP0, UPT, UR4, URZ, UPT ;  /* 0x000000ff0400728c */ /* 0x008fc8000bf05070 */
[----:B------:R-:W-:-:S04]  /*0420*/  UISETP.NE.AND.EX UP1, UPT, UR5, URZ, UPT, UP0 ;  /* 0x000000ff0500728c */ /* 0x000fc8000bf25300 */
[----:B------:R-:W-:-:S04]  /*0430*/  UISETP.EQ.OR.EX UP4, UPT, UR9, URZ, !UP1, UP2 ;  /* 0x000000ff0900728c */ /* 0x000fc8000cf82720 */
[----:B------:R-:W-:-:S06]  /*0440*/  UP2UR UR4, UPR, URZ, 0x10 ;  /* 0x00000010ff047883 */ /* 0x000fcc0008000000 */
[----:B------:R-:W-:Y:S01]  /*0450*/  MOV R49, UR4 ;  /* 0x0000000400317c02 */ /* 0x000fe20008000f00 */
[----:B------:R-:W-:Y:S06]  /*0460*/  BRA.U !UP4, `(.L_x_8) ;  /* 0x000000010c207547 */ /* 0x000fec000b800000 */
[----:B------:R-:W-:Y:S01]  /*0470*/  UISETP.NE.U32.AND UP2, UPT, UR8, URZ, UPT ;  /* 0x000000ff0800728c */ /* 0x000fe2000bf45070 */
[----:B-----5:R-:W-:Y:S01]  /*0480*/  FSETP.NEU.AND P0, PT, R26, RZ, PT ;  /* 0x000000ff1a00720b */ /* 0x020fe20003f0d000 */
[----:B------:R-:W-:Y:S02]  /*0490*/  USEL UR4, URZ, 0xffffffff, UP1 ;  /* 0xffffffffff047887 */ /* 0x000fe40008800000 */
[----:B------:R-:W-:-:S10]  /*04a0*/  UISETP.NE.AND.EX UP2, UPT, UR9, URZ, UPT, UP2 ;  /* 0x000000ff0900728c */ /* 0x000fd4000bf45320 */
[----:B------:R-:W-:Y:S01]  /*04b0*/  VOTEU.ANY UP0, P0 ;  /* 0x0000000000ff7886 */ /* 0x000fe20000000100 */
[----:B------:R-:W-:-:S04]  /*04c0*/  @!UP2 USEL UR4, URZ, 0xffffffff, UP0 ;  /* 0xffffffffff04a887 */ /* 0x000fc80008000000 */
[----:B------:R-:W-:-:S04]  /*04d0*/  ULOP3.LUT UR4, UR4, 0x1, URZ, 0xc0, !UPT ;  /* 0x0000000104047892 */ /* 0x000fc8000f8ec0ff */
[----:B------:R-:W-:-:S11]  /*04e0*/  UISETP.NE.U32.AND UP3, UPT, UR4, 0x1, UPT ;  /* 0x000000010400788c */ /* 0x000fd6000bf65070 */
.L_x_8:
[----:B------:R-:W3:Y:S01]  /*04f0*/  SHFL.IDX PT, R2, R46, RZ, 0x1f ;  /* 0x00001fff2e027589 */ /* 0x000ee200000e0000 */
[----:B------:R-:W-:Y:S01]  /*0500*/  UISETP.NE.AND UP5, UPT, UR18, 0x2, UPT ;  /* 0x000000021200788c */ /* 0x000fe2000bfa5270 */
[----:B---3--:R-:W-:-:S13]  /*0510*/  ISETP.NE.AND P0, PT, R2, RZ, PT ;  /* 0x000000ff0200720c */ /* 0x008fda0003f05270 */
[----:B------:R-:W-:Y:S05]  /*0520*/  @P0 BRA `(.L_x_9) ;  /* 0x0000000000680947 */ /* 0x000fea0003800000 */
[----:B------:R-:W3:Y:S01]  /*0530*/  S2UR UR4, SR_CgaCtaId ;  /* 0x00000000000479c3 */ /* 0x000ee20000008800 */
[----:B------:R-:W-:Y:S01]  /*0540*/  UMOV UR5, 0x400 ;  /* 0x0000040000057882 */ /* 0x000fe20000000000 */
[----:B------:R-:W-:Y:S01]  /*0550*/  UMOV UR8, 0x1 ;  /* 0x0000000100087882 */ /* 0x000fe20000000000 */
[----:B------:R-:W-:Y:S01]  /*0560*/  UMOV UR6, 0x2 ;  /* 0x0000000200067882 */ /* 0x000fe20000000000 */
[----:B------:R-:W-:-:S04]  /*0570*/  UIADD3 UR8, UPT, UPT, -UR8, 0x100000, URZ ;  /* 0x0010000008087890 */ /* 0x000fc8000fffe1ff */
[----:B------:R-:W-:Y:S02]  /*0580*/  USHF.L.U32 UR9, UR8, 0xb, URZ ;  /* 0x0000000b08097899 */ /* 0x000fe400080006ff */
[----:B------:R-:W-:Y:S02]  /*0590*/  USHF.L.U32 UR8, UR8, 0x1, URZ ;  /* 0x0000000108087899 */ /* 0x000fe400080006ff */
[----:B------:R-:W-:-:S04]  /*05a0*/  UIADD3 UR6, UPT, UPT, -UR6, 0x100000, URZ ;  /* 0x0010000006067890 */ /* 0x000fc8000fffe1ff */
[----:B------:R-:W-:Y:S02]  /*05b0*/  USHF.L.U32 UR7, UR6, 0xb, URZ ;  /* 0x0000000b06077899 */ /* 0x000fe400080006ff */
[----:B------:R-:W-:Y:S01]  /*05c0*/  USHF.L.U32 UR6, UR6, 0x1, URZ ;  /* 0x0000000106067899 */ /* 0x000fe200080006ff */
[----:B------:R-:W-:Y:S01]  /*05d0*/  ELECT P0, URZ, PT ;  /* 0x0000000000ff782f */ /* 0x000fe20003800000 */
[----:B---3--:R-:W-:Y:S01]  /*05e0*/  ULEA UR4, UR4, UR5, 0x18 ;  /* 0x0000000504047291 */ /* 0x008fe2000f8ec0ff */
[----:B------:R-:W3:Y:S11]  /*05f0*/  FENCE.VIEW.ASYNC.S ;  /* 0x00000000000073c6 */ /* 0x000ef60000000000 */
[----:B---3--:R3:W4:Y:S01]  /*0600*/  SYNCS.EXCH.64 URZ, [UR4], UR8 ;  /* 0x0000000804ff75b2 */ /* 0x0087220008000100 */
[----:B------:R3:W1:Y:S01]  /*0610*/  SYNCS.EXCH.64 URZ, [UR4+0x30], UR6 ;  /* 0x0000300604ff75b2 */ /* 0x0006620008000100 */
        /* <DEDUP_REMOVED lines=10> */
[----:B------:R-:W-:Y:S01]  /*06c0*/  NOP ;  /* 0x0000000000007918 */ /* 0x000fe20000000000 */
.L_x_9:
[----:B------:R-:W2:Y:S01]  /*06d0*/  SHFL.IDX PT, R2, R46, RZ, 0x1f ;  /* 0x00001fff2e027589 */ /* 0x000ea200000e0000 */
[----:B------:R-:W-:Y:S01]  /*06e0*/  NOP ;  /* 0x0000000000007918 */ /* 0x000fe20000000000 */
[----:B--2---:R-:W-:-:S13]  /*06f0*/  ISETP.NE.AND P0, PT, R2, 0x1, PT ;  /* 0x000000010200780c */ /* 0x004fda0003f05270 */
[----:B------:R-:W-:Y:S05]  /*0700*/  @P0 BRA `(.L_x_10) ;  /* 0x0000000000500947 */ /* 0x000fea0003800000 */
[----:B---3--:R-:W2:Y:S01]  /*0710*/  S2UR UR4, SR_CgaCtaId ;  /* 0x00000000000479c3 */ /* 0x008ea20000008800 */
        /* <DEDUP_REMOVED lines=10> */
[----:B--2---:R-:W-:Y:S01]  /*07c0*/  ULEA UR4, UR4, UR5, 0x18 ;  /* 0x0000000504047291 */ /* 0x004fe2000f8ec0ff */
[----:B------:R-:W2:Y:S11]  /*07d0*/  FENCE.VIEW.ASYNC.S ;  /* 0x00000000000073c6 */ /* 0x000eb60000000000 */
[----:B--2---:R2:W3:Y:S01]  /*07e0*/  SYNCS.EXCH.64 URZ, [UR4+0x60], UR8 ;  /* 0x0000600804ff75b2 */ /* 0x0044e20008000100 */
[----:B------:R2:W1:Y:S01]  /*07f0*/  SYNCS.EXCH.64 URZ, [UR4+0x78], UR6 ;  /* 0x0000780604ff75b2 */ /* 0x0004620008000100 */
[----:B------:R2:W1:Y:S01]  /*0800*/  SYNCS.EXCH.64 URZ, [UR4+0x68], UR8 ;  /* 0x0000680804ff75b2 */ /* 0x0004620008000100 */
[----:B------:R2:W1:Y:S01]  /*0810*/  SYNCS.EXCH.64 URZ, [UR4+0x80], UR6 ;  /* 0x0000800604ff75b2 */ /* 0x0004620008000100 */
[----:B------:R2:W1:Y:S01]  /*0820*/  SYNCS.EXCH.64 URZ, [UR4+0x70], UR8 ;  /* 0x0000700804ff75b2 */ /* 0x0004620008000100 */
[----:B------:R2:W1:Y:S01]  /*0830*/  SYNCS.EXCH.64 URZ, [UR4+0x88], UR6 ;  /* 0x0000880604ff75b2 */ /* 0x0004620008000100 */
[----:B------:R-:W-:Y:S01]  /*0840*/  NOP ;  /* 0x0000000000007918 */ /* 0x000fe20000000000 */
.L_x_10:
[----:B------:R-:W4:Y:S01]  /*0850*/  SHFL.IDX PT, R2, R46, RZ, 0x1f ;  /* 0x00001fff2e027589 */ /* 0x000f2200000e0000 */
[----:B------:R-:W-:Y:S01]  /*0860*/  NOP ;  /* 0x0000000000007918 */ /* 0x000fe20000000000 */
[----:B----4-:R-:W-:-:S13]  /*0870*/  ISETP.NE.AND P0, PT, R2, 0x3, PT ;  /* 0x000000030200780c */ /* 0x010fda0003f05270 */
[----:B------:R-:W-:Y:S05]  /*0880*/  @P0 BRA `(.L_x_11) ;  /* 0x0000000000300947 */ /* 0x000fea0003800000 */
[----:B--23--:R-:W2:Y:S01]  /*0890*/  S2UR UR4, SR_CgaCtaId ;  /* 0x00000000000479c3 */ /* 0x00cea20000008800 */
[----:B------:R-:W-:Y:S01]  /*08a0*/  UMOV UR6, 0x400 ;  /* 0x0000040000067882 */ /* 0x000fe20000000000 */
[----:B------:R-:W-:Y:S01]  /*08b0*/  UMOV UR5, 0x20 ;  /* 0x0000002000057882 */ /* 0x000fe20000000000 */
[----:B------:R-:W-:Y:S01]  /*08c0*/  ELECT P0, URZ, PT ;  /* 0x0000000000ff782f */ /* 0x000fe20003800000 */
[----:B--2---:R-:W-:Y:S02]  /*08d0*/  ULEA UR6, UR4, UR6, 0x18 ;  /* 0x0000000604067291 */ /* 0x004fe4000f8ec0ff */
[----:B------:R-:W-:-:S04]  /*08e0*/  UIADD3 UR4, UPT, UPT, -UR5, 0x100000, URZ ;  /* 0x0010000005047890 */ /* 0x000fc8000fffe1ff */
[----:B------:R-:W-:Y:S02]  /*08f0*/  USHF.L.U32 UR5, UR4, 0xb, URZ ;  /* 0x0000000b04057899 */ /* 0x000fe400080006ff */
[----:B------:R-:W-:Y:S01]  /*0900*/  USHF.L.U32 UR4, UR4, 0x1, URZ ;  /* 0x0000000104047899 */ /* 0x000fe200080006ff */
[----:B------:R-:W2:Y:S11]  /*0910*/  FENCE.VIEW.ASYNC.S ;  /* 0x00000000000073c6 */ /* 0x000eb60000000000 */
[----:B--2---:R4:W2:Y:S01]  /*0920*/  SYNCS.EXCH.64 URZ, [UR6+0x90], UR4 ;  /* 0x0000900406ff75b2 */ /* 0x0048a20008000100 */
[----:B------:R4:W3:Y:S02]  /*0930*/  SYNCS.EXCH.64 URZ, [UR6+0x98], UR4 ;  /* 0x0000980406ff75b2 */ /* 0x0008e40008000100 */
[----:B----4-:R-:W-:Y:S01]  /*0940*/  NOP ;  /* 0x0000000000007918 */ /* 0x010fe20000000000 */
.L_x_11:
[----:B------:R-:W4:Y:S01]  /*0950*/  SHFL.IDX PT, R2, R46, RZ, 0x1f ;  /* 0x00001fff2e027589 */ /* 0x000f2200000e0000 */
[----:B------:R-:W-:Y:S01]  /*0960*/  NOP ;  /* 0x0000000000007918 */ /* 0x000fe20000000000 */
[----:B----4-:R-:W-:-:S13]  /*0970*/  ISETP.NE.AND P0, PT, R2, 0x4, PT ;  /* 0x000000040200780c */ /* 0x010fda0003f05270 */
[----:B------:R-:W-:Y:S05]  /*0980*/  @P0 BRA `(.L_x_12) ;  /* 0x00000000004c0947 */ /* 0x000fea0003800000 */
[----:B--23--:R-:W2:Y:S01]  /*0990*/  S2UR UR6, SR_CgaCtaId ;  /* 0x00000000000679c3 */ /* 0x00cea20000008800 */
[----:B------:R-:W-:Y:S01]  /*09a0*/  UMOV UR4, 0x1e0 ;  /* 0x000001e000047882 */ /* 0x000fe20000000000 */
[----:B------:R-:W-:Y:S01]  /*09b0*/  UMOV UR5, 0x400 ;  /* 0x0000040000057882 */ /* 0x000fe20000000000 */
[----:B------:R-:W-:Y:S01]  /*09c0*/  USEL UR4, UR4, 0x1a0, UP3 ;  /* 0x000001a004047887 */ /* 0x000fe20009800000 */
[----:B------:R-:W-:Y:S01]  /*09d0*/  UMOV UR8, 0x1 ;  /* 0x0000000100087882 */ /* 0x000fe20000000000 */
[----:B------:R-:W-:Y:S01]  /*09e0*/  ELECT P0, URZ, PT ;  /* 0x0000000000ff782f */ /* 0x000fe20003800000 */
[----:B------:R-:W-:-:S04]  /*09f0*/  UIADD3 UR8, UPT, UPT, -UR8, 0x100000, URZ ;  /* 0x0010000008087890 */ /* 0x000fc8000fffe1ff */
[----:B------:R-:W-:Y:S02]  /*0a00*/  USHF.L.U32 UR9, UR8, 0xb, URZ ;  /* 0x0000000b08097899 */ /* 0x000fe400080006ff */
[----:B------:R-:W-:Y:S02]  /*0a10*/  USHF.L.U32 UR8, UR8, 0x1, URZ ;  /* 0x0000000108087899 */ /* 0x000fe400080006ff */
[----:B--2---:R-:W-:Y:S02]  /*0a20*/  ULEA UR6, UR6, UR5, 0x18 ;  /* 0x0000000506067291 */ /* 0x004fe4000f8ec0ff */
[----:B------:R-:W-:-:S04]  /*0a30*/  UIADD3 UR4, UPT, UPT, -UR4, 0x100000, URZ ;  /* 0x0010000004047890 */ /* 0x000fc8000fffe1ff */
[----:B------:R-:W-:Y:S02]  /*0a40*/  USHF.L.U32 UR5, UR4, 0xb, URZ ;  /* 0x0000000b04057899 */ /* 0x000fe400080006ff */
[----:B------:R-:W-:Y:S01]  /*0a50*/  USHF.L.U32 UR4, UR4, 0x1, URZ ;  /* 0x0000000104047899 */ /* 0x000fe200080006ff */
[----:B------:R-:W2:Y:S03]  /*0a60*/  FENCE.VIEW.ASYNC.S ;  /* 0x00000000000073c6 */ /* 0x000ea60000000000 */
[----:B--2---:R4:W2:Y:S08]  /*0a70*/  SYNCS.EXCH.64 URZ, [UR6+0xa0], UR8 ;  /* 0x0000a00806ff75b2 */ /* 0x0048b00008000100 */
[----:B------:R4:W3:Y:S01]  /*0a80*/  SYNCS.EXCH.64 URZ, [UR6+0xb0], UR4 ;  /* 0x0000b00406ff75b2 */ /* 0x0008e20008000100 */
[----:B------:R4:W1:Y:S01]  /*0a90*/  SYNCS.EXCH.64 URZ, [UR6+0xa8], UR8 ;  /* 0x0000a80806ff75b2 */ /* 0x0008620008000100 */
[----:B------:R4:W1:Y:S02]  /*0aa0*/  SYNCS.EXCH.64 URZ, [UR6+0xb8], UR4 ;  /* 0x0000b80406ff75b2 */ /* 0x0008640008000100 */
[----:B----4-:R-:W-:Y:S01]  /*0ab0*/  NOP ;  /* 0x0000000000007918 */ /* 0x010fe20000000000 */
.L_x_12:
[----:B------:R-:W4:Y:S01]  /*0ac0*/  SHFL.IDX PT, R2, R46, RZ, 0x1f ;  /* 0x00001fff2e027589 */ /* 0x000f2200000e0000 */
[----:B------:R-:W-:Y:S01]  /*0ad0*/  NOP ;  /* 0x0000000000007918 */ /* 0x000fe20000000000 */
[----:B----4-:R-:W-:-:S13]  /*0ae0*/  ISETP.NE.AND P0, PT, R2, 0x5, PT ;  /* 0x000000050200780c */ /* 0x010fda0003f05270 */
[----:B------:R-:W-:Y:S05]  /*0af0*/  @P0 BRA `(.L_x_13) ;  /* 0x0000000000580947 */ /* 0x000fea0003800000 */
[----:B--23--:R-:W2:Y:S01]  /*0b00*/  S2UR UR4, SR_CgaCtaId ;  /* 0x00000000000479c3 */ /* 0x00cea20000008800 */
        /* <DEDUP_REMOVED lines=12> */
[----:B--2---:R4:W2:Y:S01]  /*0bd0*/  SYNCS.EXCH.64 URZ, [UR4+0xc0], UR8 ;  /* 0x0000c00804ff75b2 */ /* 0x0048a20008000100 */
[----:B------:R4:W3:Y:S01]  /*0be0*/  SYNCS.EXCH.64 URZ, [UR4+0xe0], UR6 ;  /* 0x0000e00604ff75b2 */ /* 0x0008e20008000100 */
[----:B------:R4:W1:Y:S01]  /*0bf0*/  SYNCS.EXCH.64 URZ, [UR4+0xc8], UR8 ;  /* 0x0000c80804ff75b2 */ /* 0x0008620008000100 */
[----:B------:R4:W1:Y:S01]  /*0c00*/  SYNCS.EXCH.64 URZ, [UR4+0xe8], UR6 ;  /* 0x0000e80604ff75b2 */ /* 0x0008620008000100 */
[----:B------:R4:W1:Y:S01]  /*0c10*/  SYNCS.EXCH.64 URZ, [UR4+0xd0], UR8 ;  /* 0x0000d00804ff75b2 */ /* 0x0008620008000100 */
[----:B------:R4:W1:Y:S01]  /*0c20*/  SYNCS.EXCH.64 URZ, [UR4+0xf0], UR6 ;  /* 0x0000f00604ff75b2 */ /* 0x0008620008000100 */
[----:B------:R4:W1:Y:S01]  /*0c30*/  SYNCS.EXCH.64 URZ, [UR4+0xd8], UR8 ;  /* 0x0000d80804ff75b2 */ /* 0x0008620008000100 */
[----:B------:R4:W1:Y:S02]  /*0c40*/  SYNCS.EXCH.64 URZ, [UR4+0xf8], UR6 ;  /* 0x0000f80604ff75b2 */ /* 0x0008640008000100 */
[----:B----4-:R-:W-:Y:S01]  /*0c50*/  NOP ;  /* 0x0000000000007918 */ /* 0x010fe20000000000 */
.L_x_13:
[----:B------:R-:W4:Y:S01]  /*0c60*/  SHFL.IDX PT, R2, R46, RZ, 0x1f ;  /* 0x00001fff2e027589 */ /* 0x000f2200000e0000 */
[----:B------:R-:W1:Y:S01]  /*0c70*/  S2UR UR54, SR_CgaCtaId ;  /* 0x00000000003679c3 */ /* 0x000e620000008800 */
[----:B------:R-:W-:Y:S01]  /*0c80*/  NOP ;  /* 0x0000000000007918 */ /* 0x000fe20000000000 */
[----:B----4-:R-:W-:-:S13]  /*0c90*/  ISETP.NE.AND P0, PT, R2, 0x3, PT ;  /* 0x000000030200780c */ /* 0x010fda0003f05270 */
[----:B-1----:R-:W-:Y:S05]  /*0ca0*/  @P0 BRA `(.L_x_14) ;  /* 0x0000000000340947 */ /* 0x002fea0003800000 */
[----:B--23--:R-:W-:Y:S01]  /*0cb0*/  UMOV UR4, 0x400 ;  /* 0x0000040000047882 */ /* 0x00cfe20000000000 */
[----:B------:R-:W-:Y:S01]  /*0cc0*/  UMOV UR6, 0x20 ;  /* 0x0000002000067882 */ /* 0x000fe20000000000 */
[----:B------:R-:W-:Y:S02]  /*0cd0*/  ULEA UR4, UR54, UR4, 0x18 ;  /* 0x0000000436047291 */ /* 0x000fe4000f8ec0ff */
[----:B------:R-:W-:-:S04]  /*0ce0*/  UIADD3 UR6, UPT, UPT, -UR6, 0x100000, URZ ;  /* 0x0010000006067890 */ /* 0x000fc8000fffe1ff */
[----:B------:R-:W-:Y:S02]  /*0cf0*/  USHF.L.U32 UR7, UR6, 0xb, URZ ;  /* 0x0000000b06077899 */ /* 0x000fe400080006ff */
[----:B------:R-:W-:Y:S01]  /*0d00*/  USHF.L.U32 UR6, UR6, 0x1, URZ ;  /* 0x0000000106067899 */ /* 0x000fe200080006ff */
[----:B------:R-:W-:Y:S01]  /*0d10*/  ELECT P0, URZ, PT ;  /* 0x0000000000ff782f */ /* 0x000fe20003800000 */
[----:B------:R-:W1:Y:S10]  /*0d20*/  FENCE.VIEW.ASYNC.S ;  /* 0x00000000000073c6 */ /* 0x000e740000000000 */
[----:B-1----:R1:W4:Y:S01]  /*0d30*/  SYNCS.EXCH.64 URZ, [UR4+0x100], UR6 ;  /* 0x0001000604ff75b2 */ /* 0x0023220008000100 */
[----:B------:R1:W2:Y:S01]  /*0d40*/  SYNCS.EXCH.64 URZ, [UR4+0x110], UR6 ;  /* 0x0001100604ff75b2 */ /* 0x0002a20008000100 */
[----:B------:R1:W3:Y:S01]  /*0d50*/  SYNCS.EXCH.64 URZ, [UR4+0x108], UR6 ;  /* 0x0001080604ff75b2 */ /* 0x0002e20008000100 */
[----:B------:R1:W1:Y:S01]  /*0d60*/  SYNCS.EXCH.64 URZ, [UR4+0x118], UR6 ;  /* 0x0001180604ff75b2 */ /* 0x0002620008000100 */
[----:B------:R-:W-:Y:S01]  /*0d70*/  NOP ;  /* 0x0000000000007918 */ /* 0x000fe20000000000 */
.L_x_14:
[----:B-123--:R-:W1:Y:S01]  /*0d80*/  LDCU UR4, c[0x0][0x36c] ;  /* 0x00006d80ff0477ac */ /* 0x00ee620008000800 */
[----:B------:R-:W-:Y:S01]  /*0d90*/  ISETP.NE.OR P3, PT, R0, 0x2, !P3 ;  /* 0x000000020000780c */ /* 0x000fe20005f65670 */
[----:B------:R-:W-:Y:S01]  /*0da0*/  NOP ;  /* 0x0000000000007918 */ /* 0x000fe20000000000 */
[----:B------:R-:W-:Y:S01]  /*0db0*/  LOP3.LUT R0, R55, 0x1f, RZ, 0xc0, !PT ;  /* 0x0000001f37007812 */ /* 0x000fe200078ec0ff */
[----:B------:R-:W-:Y:S02]  /*0dc0*/  UISETP.NE.AND UP4, UPT, UR18, URZ, UPT ;  /* 0x000000ff1200728c */ /* 0x000fe4000bf85270 */
[----:B-1----:R-:W-:-:S09]  /*0dd0*/  UISETP.EQ.U32.AND UP6, UPT, UR4, 0x1, UPT ;  /* 0x000000010400788c */ /* 0x002fd2000bfc2070 */
[----:B------:R-:W-:Y:S05]  /*0de0*/  BRA.U !UP6, `(.L_x_15) ;  /* 0x000000010e087547 */ /* 0x000fea000b800000 */
[----:B----4-:R-:W-:Y:S01]  /*0df0*/  UCGABAR_ARV ;  /* 0x00000000000079c7 */ /* 0x010fe20008000000 */
[----:B------:R-:W-:Y:S05]  /*0e00*/  BRA `(.L_x_16) ;  /* 0x0000000000047947 */ /* 0x000fea0003800000 */
.L_x_15:
[----:B----4-:R-:W-:Y:S01]  /*0e10*/  NOP ;  /* 0x0000000000007918 */ /* 0x010fe20000000000 */
.L_x_16:
[----:B------:R-:W1:Y:S01]  /*0e20*/  S2UR UR26, SR_CTAID.X ;  /* 0x00000000001a79c3 */ /* 0x000e620000002500 */
[----:B------:R-:W-:-:S05]  /*0e30*/  CS2R.32 R48, SR_CgaSize ;  /* 0x0000000000307805 */ /* 0x000fca0000008a00 */
[----:B------:R-:W-:-:S05]  /*0e40*/  IMAD R48, R48, -0xa0, RZ ;  /* 0xffffff6030307824 */ /* 0x000fca00078e02ff */
[----:B------:R-:W-:-:S14]  /*0e50*/  R2UR UR5, R48 ;  /* 0x00000000300572ca */ /* 0x000fdc00000e0000 */
[----:B------:R-:W2:Y:S01]  /*0e60*/  LDCU UR5, c[0x0][UR5+0x2b0] ;  /* 0x00005600050577ac */ /* 0x000ea20008000800 */
[----:B------:R-:W-:-:S05]  /*0e70*/  CS2R.32 R48, SR_CgaSize ;  /* 0x0000000000307805 */ /* 0x000fca0000008a00 */
[----:B------:R-:W-:-:S05]  /*0e80*/  IMAD R48, R48, -0xa0, RZ ;  /* 0xffffff6030307824 */ /* 0x000fca00078e02ff */
[----:B------:R-:W-:-:S14]  /*0e90*/  R2UR UR4, R48 ;  /* 0x00000000300472ca */ /* 0x000fdc00000e0000 */
[----:B------:R-:W3:Y:S01]  /*0ea0*/  LDCU UR4, c[0x0][UR4+0x2b4] ;  /* 0x00005680040477ac */ /* 0x000ee20008000800 */
[----:B------:R-:W4:Y:S01]  /*0eb0*/  S2UR UR27, SR_CTAID.Y ;  /* 0x00000000001b79c3 */ /* 0x000f220000002600 */
[----:B------:R-:W-:-:S05]  /*0ec0*/  CS2R.32 R48, SR_CgaSize ;  /* 0x0000000000307805 */ /* 0x000fca0000008a00 */
[----:B------:R-:W-:-:S05]  /*0ed0*/  IMAD R48, R48, -0xa0, RZ ;  /* 0xffffff6030307824 */ /* 0x000fca00078e02ff */
[----:B------:R-:W-:-:S14]  /*0ee0*/  R2UR UR6, R48 ;  /* 0x00000000300672ca */ /* 0x000fdc00000e0000 */
[----:B------:R-:W3:Y:S01]  /*0ef0*/  LDCU UR6, c[0x0][UR6+0x2a0] ;  /* 0x00005400060677ac */ /* 0x000ee20008000800 */
[----:B------:R-:W-:-:S05]  /*0f00*/  CS2R.32 R48, SR_CgaSize ;  /* 0x0000000000307805 */ /* 0x000fca0000008a00 */
[----:B------:R-:W-:-:S05]  /*0f10*/  IMAD R48, R48, -0xa0, RZ ;  /* 0xffffff6030307824 */ /* 0x000fca00078e02ff */
[----:B------:R-:W-:-:S14]  /*0f20*/  R2UR UR7, R48 ;  /* 0x00000000300772ca */ /* 0x000fdc00000e0000 */
[----:B------:R-:W3:Y:S01]  /*0f30*/  LDCU UR7, c[0x0][UR7+0x2a4] ;  /* 0x00005480070777ac */ /* 0x000ee20008000800 */
[----:B------:R-:W-:Y:S01]  /*0f40*/  USHF.L.U32 UR23, UR54, 0xb, URZ ;  /* 0x0000000b36177899 */ /* 0x000fe200080006ff */
[----:B------:R-:W3:Y:S01]  /*0f50*/  LDCU UR19, c[0x0][0xb24] ;  /* 0x00016480ff1377ac */ /* 0x000ee20008000800 */
[----:B------:R-:W3:Y:S01]  /*0f60*/  LDCU UR42, c[0x0][0xb24] ;  /* 0x00016480ff2a77ac */ /* 0x000ee20008000800 */
[----:B-1----:R-:W-:Y:S01]  /*0f70*/  I2FP.F32.U32 R3, UR26 ;  /* 0x0000001a00037c45 */ /* 0x002fe20008201000 */
[----:B------:R-:W1:Y:S04]  /*0f80*/  LDCU UR22, c[0x0][0xb30] ;  /* 0x00016600ff1677ac */ /* 0x000e680008000800 */
[----:B--2---:R-:W-:Y:S01]  /*0f90*/  FMUL R3, R3, UR5 ;  /* 0x0000000503037c20 */ /* 0x004fe20008400000 */
[----:B------:R-:W-:Y:S01]  /*0fa0*/  ULOP3.LUT UR23, UR23, 0x800, URZ, 0xc0, !UPT ;  /* 0x0000080017177892 */ /* 0x000fe2000f8ec0ff */
[----:B----4-:R-:W-:-:S04]  /*0fb0*/  I2FP.F32.U32 R2, UR27 ;  /* 0x0000001b00027c45 */ /* 0x010fc80008201000 */
[----:B------:R-:W2:Y:S01]  /*0fc0*/  F2I.U32.TRUNC.NTZ R3, R3 ;  /* 0x0000000300037305 */ /* 0x000ea2000020f000 */
[----:B---3--:R-:W-:-:S07]  /*0fd0*/  FMUL R2, R2, UR4 ;  /* 0x0000000402027c20 */ /* 0x008fce0008400000 */
[----:B------:R-:W3:Y:S01]  /*0fe0*/  F2I.U32.TRUNC.NTZ R2, R2 ;  /* 0x0000000200027305 */ /* 0x000ee2000020f000 */
[----:B--2---:R-:W-:Y:S02]  /*0ff0*/  R2UR UR5, R3 ;  /* 0x00000000030572ca */ /* 0x004fe400000e0000 */
[----:B---3--:R-:W-:Y:S02]  /*1000*/  R2UR UR4, R2 ;  /* 0x00000000020472ca */ /* 0x008fe400000e0000 */
[----:B------:R-:W-:-:S09]  /*1010*/  PRMT R2, RZ, 0x7610, R2 ;  /* 0x00007610ff027816 */ /* 0x000fd20000000002 */
[----:B------:R-:W-:-:S04]  /*1020*/  UIADD3 UR5, UPT, UPT, -UR5, URZ, URZ ;  /* 0x000000ff05057290 */ /* 0x000fc8000fffe1ff */
[----:B------:R-:W-:Y:S02]  /*1030*/  UIMAD UR5, UR6, UR5, UR26 ;  /* 0x00000005060572a4 */ /* 0x000fe4000f8e021a */
[----:B------:R-:W-:-:S04]  /*1040*/  UIADD3 UR4, UPT, UPT, -UR4, URZ, URZ ;  /* 0x000000ff04047290 */ /* 0x000fc8000fffe1ff */
[----:B------:R-:W-:Y:S01]  /*1050*/  IMAD.U32 R48, RZ, RZ, UR5 ;  /* 0x00000005ff307e24 */ /* 0x000fe2000f8e00ff */
[----:B------:R-:W-:-:S06]  /*1060*/  UIMAD UR4, UR7, UR4, UR27 ;  /* 0x00000004070472a4 */ /* 0x000fcc000f8e021b */
[----:B------:R-:W-:Y:S01]  /*1070*/  IMAD.U32 R47, RZ, RZ, UR4 ;  /* 0x00000004ff2f7e24 */ /* 0x000fe2000f8e00ff */
[----:B-1----:R-:W-:Y:S06]  /*1080*/  BRA.U UP4, `(.L_x_17) ;  /* 0x00000001042c7547 */ /* 0x002fec000b800000 */
[----:B------:R-:W-:Y:S02]  /*1090*/  R2UR UR4, R47 ;  /* 0x000000002f0472ca */ /* 0x000fe400000e0000 */
[----:B------:R-:W-:-:S11]  /*10a0*/  R2UR UR6, R48 ;  /* 0x00000000300672ca */ /* 0x000fd600000e0000 */
[----:B------:R-:W-:-:S04]  /*10b0*/  UISETP.NE.AND UP0, UPT, UR4, URZ, UPT ;  /* 0x000000ff0400728c */ /* 0x000fc8000bf05270 */
[----:B------:R-:W-:-:S04]  /*10c0*/  UISETP.EQ.OR UP0, UPT, UR6, URZ, !UP0 ;  /* 0x000000ff0600728c */ /* 0x000fc8000c702670 */
[----:B------:R-:W-:Y:S02]  /*10d0*/  USEL UR5, URZ, 0x1, !UP0 ;  /* 0x00000001ff057887 */ /* 0x000fe4000c000000 */
[----:B------:R-:W-:-:S04]  /*10e0*/  UISETP.NE.AND UP0, UPT, UR4, URZ, UPT ;  /* 0x000000ff0400728c */ /* 0x000fc8000bf05270 */
[----:B------:R-:W-:Y:S02]  /*10f0*/  USEL UR4, URZ, 0x2, UP0 ;  /* 0x00000002ff047887 */ /* 0x000fe40008000000 */
[----:B------:R-:W-:-:S04]  /*1100*/  UISETP.NE.AND UP0, UPT, UR6, 0x1, UPT ;  /* 0x000000010600788c */ /* 0x000fc8000bf05270 */
[----:B------:R-:W-:-:S04]  /*1110*/  USEL UR4, UR4, 0x2, UP0 ;  /* 0x0000000204047887 */ /* 0x000fc80008000000 */
[----:B------:R-:W-:-:S06]  /*1120*/  UIADD3 UR4, UPT, UPT, UR5, UR4, URZ ;  /* 0x0000000405047290 */ /* 0x000fcc000fffe0ff */
[----:B------:R-:W-:-:S07]  /*1130*/  IMAD.U32 R2, RZ, RZ, UR4 ;  /* 0x00000004ff027e24 */ /* 0x000fce000f8e00ff */
.L_x_17:
[----:B------:R-:W1:Y:S01]  /*1140*/  S2UR UR36, SR_CTAID.Z ;  /* 0x00000000002479c3 */ /* 0x000e620000002700 */
[----:B------:R-:W-:-:S09]  /*1150*/  UISETP.GE.AND UP0, UPT, UR19, 0x1, UPT ;  /* 0x000000011300788c */ /* 0x000fd2000bf06270 */
[----:B------:R-:W-:Y:S05]  /*1160*/  BRA.U !UP0, `(.L_x_18) ;  /* 0x0000000108d07547 */ /* 0x000fea000b800000 */
[----:B------:R-:W2:Y:S01]  /*1170*/  LDCU UR20, c[0x0][0xb0c] ;  /* 0x00016180ff1477ac */ /* 0x000ea20008000800 */
[----:B------:R-:W3:Y:S01]  /*1180*/  LDCU.128 UR12, c[0x0][0xb10] ;  /* 0x00016200ff0c77ac */ /* 0x000ee20008000c00 */
[----:B------:R-:W4:Y:S01]  /*1190*/  LDCU UR6, c[0x0][0x370] ;  /* 0x00006e00ff0677ac */ /* 0x000f220008000800 */
[----:B------:R-:W1:Y:S01]  /*11a0*/  LDCU UR7, c[0x0][0x374] ;  /* 0x00006e80ff0777ac */ /* 0x000e620008000800 */
[----:B------:R-:W1:Y:S01]  /*11b0*/  LDCU UR21, c[0x0][0xb20] ;  /* 0x00016400ff1577ac */ /* 0x000e620008000800 */
[----:B--2---:R-:W-:Y:S02]  /*11c0*/  UISETP.NE.AND UP0, UPT, UR20, 0x1, UPT ;  /* 0x000000011400788c */ /* 0x004fe4000bf05270 */
[----:B---3--:R-:W-:Y:S01]  /*11d0*/  UIMAD.WIDE.U32 UR4, UR26, UR12, URZ ;  /* 0x0000000c1a0472a5 */ /* 0x008fe2000f8e00ff */
[----:B------:R-:W2:Y:S01]  /*11e0*/  LDCU.64 UR8, c[0x0][0xb28] ;  /* 0x00016500ff0877ac */ /* 0x000ea20008000a00 */
[----:B----4-:R-:W-:Y:S02]  /*11f0*/  UIMAD.WIDE.U32 UR10, UR6, UR12, URZ ;  /* 0x0000000c060a72a5 */ /* 0x010fe4000f8e00ff */
[----:B------:R-:W-:-:S02]  /*1200*/  USHF.R.U32.HI UR5, URZ, UR13, UR5 ;  /* 0x0000000dff057299 */ /* 0x000fc40008011605 */
[----:B------:R-:W-:Y:S02]  /*1210*/  UISETP.NE.AND UP2, UPT, UR19, 0x1, UPT ;  /* 0x000000011300788c */ /* 0x000fe4000bf45270 */
[----:B------:R-:W-:Y:S01]  /*1220*/  USEL UR5, UR26, UR5, !UP0 ;  /* 0x000000051a057287 */ /* 0x000fe2000c000000 */
[----:B------:R-:W-:Y:S01]  /*1230*/  UMOV UR10, UR11 ;  /* 0x0000000b000a7c82 */ /* 0x000fe20008000000 */
[----:B------:R-:W-:Y:S02]  /*1240*/  UIMAD.WIDE.U32 UR16, UR27, UR15, URZ ;  /* 0x0000000f1b1072a5 */ /* 0x000fe4000f8e00ff */
[----:B------:R-:W-:Y:S02]  /*1250*/  @UP0 USHF.R.U32.HI UR6, URZ, UR13, UR10 ;  /* 0x0000000dff060299 */ /* 0x000fe4000801160a */
[----:B------:R-:W-:Y:S02]  /*1260*/  UISETP.NE.AND UP0, UPT, UR14, 0x1, UPT ;  /* 0x000000010e00788c */ /* 0x000fe4000bf05270 */
[----:B-1----:R-:W-:-:S02]  /*1270*/  UIMAD.WIDE.U32 UR10, UR7, UR15, URZ ;  /* 0x0000000f070a72a5 */ /* 0x002fc4000f8e00ff */
[----:B--2---:R-:W-:Y:S01]  /*1280*/  UIMAD.WIDE.U32 UR12, UR6, UR8, URZ ;  /* 0x00000008060c72a5 */ /* 0x004fe2000f8e00ff */
[----:B------:R-:W-:Y:S02]  /*1290*/  UMOV UR4, UR17 ;  /* 0x0000001100047c82 */ /* 0x000fe40008000000 */
[----:B------:R-:W-:Y:S02]  /*12a0*/  USHF.R.U32.HI UR4, URZ, UR21, UR4 ;  /* 0x00000015ff047299 */ /* 0x000fe40008011604 */
[----:B------:R-:W-:Y:S02]  /*12b0*/  UMOV UR10, UR11 ;  /* 0x0000000b000a7c82 */ /* 0x000fe40008000000 */
[----:B------:R-:W-:Y:S01]  /*12c0*/  UMOV UR12, UR13 ;  /* 0x0000000d000c7c82 */ /* 0x000fe20008000000 */
[----:B------:R-:W-:Y:S02]  /*12d0*/  @UP0 USHF.R.U32.HI UR7, URZ, UR21, UR10 ;  /* 0x00000015ff070299 */ /* 0x000fe4000801160a */
[----:B------:R-:W-:-:S02]  /*12e0*/  USEL UR4, UR27, UR4, !UP0 ;  /* 0x000000041b047287 */ /* 0x000fc4000c000000 */
[----:B------:R-:W-:Y:S02]  /*12f0*/  UIMAD.WIDE.U32 UR10, UR7, UR8, URZ ;  /* 0x00000008070a72a5 */ /* 0x000fe4000f8e00ff */
[----:B------:R-:W-:Y:S02]  /*1300*/  @UP2 USHF.R.U32.HI UR6, URZ, UR9, UR12 ;  /* 0x00000009ff062299 */ /* 0x000fe4000801160c */
[----:B------:R-:W-:-:S03]  /*1310*/  UIMAD.WIDE.U32 UR12, UR4, UR8, URZ ;  /* 0x00000008040c72a5 */ /* 0x000fc6000f8e00ff */
[----:B------:R-:W-:Y:S02]  /*1320*/  UMOV UR10, UR11 ;  /* 0x0000000b000a7c82 */ /* 0x000fe40008000000 */
[----:B------:R-:W-:Y:S02]  /*1330*/  @UP2 USHF.R.U32.HI UR7, URZ, UR9, UR10 ;  /* 0x00000009ff072299 */ /* 0x000fe4000801160a */
[----:B------:R-:W-:Y:S02]  /*1340*/  UIMAD UR10, UR6, UR19, URZ ;  /* 0x00000013060a72a4 */ /* 0x000fe4000f8e02ff */
[----:B------:R-:W-:-:S04]  /*1350*/  UIMAD UR7, UR7, UR19, URZ ;  /* 0x00000013070772a4 */ /* 0x000fc8000f8e02ff */
[----:B------:R-:W-:-:S03]  /*1360*/  UISETP.GE.AND UP0, UPT, UR4, UR7, UPT ;  /* 0x000000070400728c */ /* 0x000fc6000bf06270 */
[----:B------:R-:W-:Y:S01]  /*1370*/  UMOV UR7, UR13 ;  /* 0x0000000d00077c82 */ /* 0x000fe20008000000 */
[----:B------:R-:W-:Y:S02]  /*1380*/  UISETP.GE.OR UP0, UPT, UR5, UR10, UP0 ;  /* 0x0000000a0500728c */ /* 0x000fe40008706670 */
[----:B------:R-:W-:Y:S02]  /*1390*/  UIMAD.WIDE.U32 UR10, UR5, UR8, URZ ;  /* 0x00000008050a72a5 */ /* 0x000fe4000f8e00ff */
[----:B------:R-:W-:Y:S02]  /*13a0*/  USHF.R.U32.HI UR7, URZ, UR9, UR7 ;  /* 0x00000009ff077299 */ /* 0x000fe40008011607 */
[----:B------:R-:W-:Y:S02]  /*13b0*/  UIADD3 UR10, UPT, UPT, -UR4, URZ, URZ ;  /* 0x000000ff040a7290 */ /* 0x000fe4000fffe1ff */
[----:B------:R-:W-:Y:S02]  /*13c0*/  USEL UR7, UR4, UR7, !UP2 ;  /* 0x0000000704077287 */ /* 0x000fe4000d000000 */
[----:B------:R-:W-:Y:S01]  /*13d0*/  UIMAD UR10, UR14, UR10, UR27 ;  /* 0x0000000a0e0a72a4 */ /* 0x000fe2000f8e021b */
[----:B------:R-:W-:Y:S01]  /*13e0*/  @!UP0 UMOV UR8, UR11 ;  /* 0x0000000b00088c82 */ /* 0x000fe20008000000 */
[----:B------:R-:W-:-:S02]  /*13f0*/  UIADD3 UR11, UPT, UPT, -UR5, URZ, URZ ;  /* 0x000000ff050b7290 */ /* 0x000fc4000fffe1ff */
[----:B------:R-:W-:Y:S02]  /*1400*/  @!UP0 USHF.R.U32.HI UR8, URZ, UR9, UR8 ;  /* 0x00000009ff088299 */ /* 0x000fe40008011608 */
[----:B------:R-:W-:Y:S02]  /*1410*/  UIADD3 UR9, UPT, UPT, -UR7, URZ, URZ ;  /* 0x000000ff07097290 */ /* 0x000fe4000fffe1ff */
[----:B------:R-:W-:Y:S02]  /*1420*/  @!UP0 USEL UR8, UR5, UR8, !UP2 ;  /* 0x0000000805088287 */ /* 0x000fe4000d000000 */
[----:B------:R-:W-:Y:S02]  /*1430*/  UIMAD UR9, UR19, UR9, UR4 ;  /* 0x00000009130972a4 */ /* 0x000fe4000f8e0204 */
[----:B------:R-:W-:Y:S02]  /*1440*/  @!UP0 UIADD3 UR7, UPT, UPT, UR7, -UR8, URZ ;  /* 0x8000000807078290 */ /* 0x000fe4000fffe0ff */
[----:B------:R-:W-:-:S02]  /*1450*/  @!UP0 UIMAD UR6, UR9, UR6, UR8 ;  /* 0x00000006090682a4 */ /* 0x000fc4000f8e0208 */
[----:B------:R-:W-:Y:S02]  /*1460*/  @!UP0 UIMAD UR4, UR7, UR19, UR5 ;  /* 0x00000013070482a4 */ /* 0x000fe4000f8e0205 */
[----:B------:R-:W-:Y:S02]  /*1470*/  UIMAD UR26, UR20, UR11, UR26 ;  /* 0x0000000b141a72a4 */ /* 0x000fe4000f8e021a */
[----:B------:R-:W-:Y:S01]  /*1480*/  UIMAD UR27, UR4, UR14, UR10 ;  /* 0x0000000e041b72a4 */ /* 0x000fe2000f8e020a */
[----:B------:R-:W-:Y:S02]  /*1490*/  @!UP0 UMOV UR5, UR6 ;  /* 0x0000000600058c82 */ /* 0x000fe40008000000 */
[----:B------:R-:W-:-:S12]  /*14a0*/  UIMAD UR26, UR5, UR20, UR26 ;  /* 0x00000014051a72a4 */ /* 0x000fd8000f8e021a */
.L_x_18:
[----:B------:R-:W-:-:S09]  /*14b0*/  UISETP.NE.AND UP0, UPT, UR22, 0x1, UPT ;  /* 0x000000011600788c */ /* 0x000fd2000bf05270 */
[----:B------:R-:W-:Y:S05]  /*14c0*/  BRA.U UP0, `(.L_x_19) ;  /* 0x0000000100407547 */ /* 0x000fea000b800000 */
[----:B------:R-:W2:Y:S01]  /*14d0*/  LDCU.128 UR8, c[0x0][0xb10] ;  /* 0x00016200ff0877ac */ /* 0x000ea20008000c00 */
[----:B------:R-:W3:Y:S01]  /*14e0*/  LDCU UR12, c[0x0][0xb0c] ;  /* 0x00016180ff0c77ac */ /* 0x000ee20008000800 */
[----:B------:R-:W4:Y:S01]  /*14f0*/  LDCU UR13, c[0x0][0xb20] ;  /* 0x00016400ff0d77ac */ /* 0x000f220008000800 */
[----:B--2---:R-:W-:Y:S02]  /*1500*/  UIMAD.WIDE.U32 UR4, UR26, UR8, URZ ;  /* 0x000000081a0472a5 */ /* 0x004fe4000f8e00ff */
[----:B------:R-:W-:Y:S02]  /*1510*/  UIMAD.WIDE.U32 UR6, UR27, UR11, URZ ;  /* 0x0000000b1b0672a5 */ /* 0x000fe4000f8e00ff */
[----:B---3--:R-:W-:Y:S02]  /*1520*/  UISETP.NE.AND UP0, UPT, UR12, 0x1, UPT ;  /* 0x000000010c00788c */ /* 0x008fe4000bf05270 */
[----:B------:R-:W-:-:S03]  /*1530*/  USHF.R.U32.HI UR5, URZ, UR9, UR5 ;  /* 0x00000009ff057299 */ /* 0x000fc60008011605 */
[----:B------:R-:W-:Y:S01]  /*1540*/  UMOV UR4, UR7 ;  /* 0x0000000700047c82 */ /* 0x000fe20008000000 */
[----:B------:R-:W-:Y:S02]  /*1550*/  USEL UR5, UR26, UR5, !UP0 ;  /* 0x000000051a057287 */ /* 0x000fe4000c000000 */
[----:B------:R-:W-:Y:S02]  /*1560*/  UISETP.NE.AND UP0, UPT, UR10, 0x1, UPT ;  /* 0x000000010a00788c */ /* 0x000fe4000bf05270 */
[----:B----4-:R-:W-:-:S04]  /*1570*/  USHF.R.U32.HI UR4, URZ, UR13, UR4 ;  /* 0x0000000dff047299 */ /* 0x010fc80008011604 */
[----:B------:R-:W-:-:S04]  /*1580*/  USEL UR4, UR27, UR4, !UP0 ;  /* 0x000000041b047287 */ /* 0x000fc8000c000000 */
[----:B------:R-:W-:Y:S02]  /*1590*/  UIADD3 UR6, UPT, UPT, UR5, -UR4, URZ ;  /* 0x8000000405067290 */ /* 0x000fe4000fffe0ff */
[----:B------:R-:W-:Y:S02]  /*15a0*/  UIADD3 UR4, UPT, UPT, -UR5, UR4, URZ ;  /* 0x0000000405047290 */ /* 0x000fe4000fffe1ff */
[----:B------:R-:W-:Y:S02]  /*15b0*/  UIMAD UR27, UR6, UR10, UR27 ;  /* 0x0000000a061b72a4 */ /* 0x000fe4000f8e021b */
[----:B------:R-:W-:-:S12]  /*15c0*/  UIMAD UR26, UR4, UR12, UR26 ;  /* 0x0000000c041a72a4 */ /* 0x000fd8000f8e021a */
.L_x_19:
[----:B------:R-:W-:Y:S01]  /*15d0*/  UISETP.NE.AND UP0, UPT, UR18, 0x2, UPT ;  /* 0x000000021200788c */ /* 0x000fe2000bf05270 */
[----:B------:R-:W-:Y:S09]  /*15e0*/  BRA.U !UP6, `(.L_x_20) ;  /* 0x000000010e0c7547 */ /* 0x000ff2000b800000 */
[----:B------:R-:W-:Y:S01]  /*15f0*/  UCGABAR_WAIT ;  /* 0x0000000000007dc7 */ /* 0x000fe20008000000 */
[----:B------:R-:W-:Y:S01]  /*1600*/  CCTL.IVALL ;  /* 0x00000000ff00798f */ /* 0x000fe20002000000 */
[----:B------:R-:W-:Y:S05]  /*1610*/  BRA `(.L_x_21) ;  /* 0x0000000000047947 */ /* 0x000fea0003800000 */
.L_x_20:
[----:B------:R-:W-:Y:S06]  /*1620*/  BAR.SYNC.DEFER_BLOCKING 0x0 ;  /* 0x0000000000007b1d */ /* 0x000fec0000010000 */
.L_x_21:
[----:B------:R-:W-:Y:S05]  /*1630*/  BRA.U UP0, `(.L_x_22) ;  /* 0x0000001500707547 */ /* 0x000fea000b800000 */
[----:B------:R-:W2:Y:S01]  /*1640*/  LDCU UR6, c[0x0][0x38c] ;  /* 0x00007180ff0677ac */ /* 0x000ea20008000800 */
[----:B------:R-:W-:Y:S01]  /*1650*/  PLOP3.LUT P1, PT, PT, PT, UP3, 0x80, 0x8 ;  /* 0x000000000008781c */ /* 0x000fe20003f2f038 */
[----:B------:R-:W-:Y:S01]  /*1660*/  IMAD.MOV.U32 R12, RZ, RZ, 0x1 ;  /* 0x00000001ff0c7424 */ /* 0x000fe200078e00ff */
[----:B------:R-:W-:Y:S01]  /*1670*/  ISETP.EQ.OR P2, PT, R0, RZ, P3 ;  /* 0x000000ff0000720c */ /* 0x000fe20001f42670 */
[----:B------:R-:W-:Y:S01]  /*1680*/  UISETP.NE.AND UP1, UPT, UR18, URZ, UPT ;  /* 0x000000ff1200728c */ /* 0x000fe2000bf25270 */
[----:B------:R-:W-:Y:S01]  /*1690*/  PLOP3.LUT P1, PT, P1, PT, PT, 0x8, 0x80 ;  /* 0x000000000080781c */ /* 0x000fe20000f2e170 */
[----:B------:R-:W-:Y:S01]  /*16a0*/  USEL UR29, URZ, 0x1, UP5 ;  /* 0x00000001ff1d7887 */ /* 0x000fe2000a800000 */
[----:B------:R-:W-:Y:S01]  /*16b0*/  CS2R R10, SRZ ;  /* 0x00000000000a7805 */ /* 0x000fe2000001ff00 */
[----:B------:R-:W-:Y:S01]  /*16c0*/  IMAD.MOV.U32 R9, RZ, RZ, RZ ;  /* 0x000000ffff097224 */ /* 0x000fe200078e00ff */
[----:B------:R-:W3:Y:S01]  /*16d0*/  LDCU UR44, c[0x0][0x370] ;  /* 0x00006e00ff2c77ac */ /* 0x000ee20008000800 */
[----:B------:R-:W-:Y:S01]  /*16e0*/  IMAD.MOV.U32 R8, RZ, RZ, 0x1 ;  /* 0x00000001ff087424 */ /* 0x000fe200078e00ff */
[----:B------:R-:W4:Y:S01]  /*16f0*/  LDCU.64 UR38, c[0x0][0x348] ;  /* 0x00006900ff2677ac */ /* 0x000f220008000a00 */
[----:B------:R-:W-:-:S02]  /*1700*/  USHF.R.U32.HI UR48, URZ, 0x6, UR23 ;  /* 0x00000006ff307899 */ /* 0x000fc40008011617 */
[----:B--2---:R-:W-:Y:S02]  /*1710*/  UIADD3 UR5, UPT, UPT, UR6, 0x7f, URZ ;  /* 0x0000007f06057890 */ /* 0x004fe4000fffe0ff */
[----:B------:R-:W-:Y:S02]  /*1720*/  UIADD3 UR49, UPT, UPT, UR6, 0xfe, URZ ;  /* 0x000000fe06317890 */ /* 0x000fe4000fffe0ff */
[----:B------:R-:W-:Y:S01]  /*1730*/  USHF.R.S32.HI UR4, URZ, 0x1f, UR5 ;  /* 0x0000001fff047899 */ /* 0x000fe20008011405 */
[----:B------:R-:W2:Y:S03]  /*1740*/  LDCU UR43, c[0x0][0x374] ;  /* 0x00006e80ff2b77ac */ /* 0x000ea60008000800 */
[----:B------:R-:W-:Y:S02]  /*1750*/  ULEA.HI UR4, UR4, UR5, URZ, 0x7 ;  /* 0x0000000504047291 */ /* 0x000fe4000f8f38ff */
[----:B------:R-:W-:-:S02]  /*1760*/  USEL UR29, UR29, 0x2, UP1 ;  /* 0x000000021d1d7887 */ /* 0x000fc40008800000 */
[----:B------:R-:W-:Y:S02]  /*1770*/  USHF.R.S32.HI UR46, URZ, 0x7, UR4 ;  /* 0x00000007ff2e7899 */ /* 0x000fe40008011404 */
[----:B------:R-:W-:Y:S02]  /*1780*/  UIADD3 UR4, UPT, UPT, UR6, -0x1, URZ ;  /* 0xffffffff06047890 */ /* 0x000fe4000fffe0ff */
[----:B------:R-:W-:Y:S02]  /*1790*/  UISETP.LT.U32.AND UP0, UPT, UR46, 0x6, UPT ;  /* 0x000000062e00788c */ /* 0x000fe4000bf01070 */
[----:B------:R-:W-:Y:S02]  /*17a0*/  UISETP.GE.U32.AND UP2, UPT, UR4, -0xff, UPT ;  /* 0xffffff010400788c */ /* 0x000fe4000bf46070 */
[----:B------:R-:W-:Y:S01]  /*17b0*/  USEL UR45, UR46, 0x6, UP0 ;  /* 0x000000062e2d7887 */ /* 0x000fe20008000000 */
[----:B------:R-:W-:-:S03]  /*17c0*/  UMOV UR21, URZ ;  /* 0x000000ff00157c82 */ /* 0x000fc60008000000 */
[----:B------:R-:W-:Y:S02]  /*17d0*/  UIADD3 UR22, UPT, UPT, UR45, -0x1, URZ ;  /* 0xffffffff2d167890 */ /* 0x000fe4000fffe0ff */
[----:B------:R-:W-:-:S03]  /*17e0*/  UIADD3 UR47, UPT, UPT, UR46, -UR45, URZ ;  /* 0x8000002d2e2f7290 */ /* 0x000fc6000fffe0ff */
[----:B------:R-:W-:-:S04]  /*17f0*/  @UP2 UIADD3 UR22, UPT, UPT, UR45, URZ, URZ ;  /* 0x000000ff2d162290 */ /* 0x000fc8000fffe0ff */
[----:B--234-:R-:W-:-:S12]  /*1800*/  UIADD3 UR22, UPT, UPT, UR22, 0x1, URZ ;  /* 0x0000000116167890 */ /* 0x01cfd8000fffe0ff */
.L_x_42:
[----:B------:R-:W-:Y:S01]  /*1810*/  UISETP.NE.AND UP0, UPT, UR54, URZ, UPT ;  /* 0x000000ff3600728c */ /* 0x000fe2000bf05270 */
[----:B------:R-:W2:Y:S08]  /*1820*/  S2UR UR54, SR_CgaCtaId ;  /* 0x00000000003679c3 */ /* 0x000eb00000008800 */
[----:B------:R-:W-:Y:S05]  /*1830*/  BRA.U UP0, `(.L_x_23) ;  /* 0x0000000100347547 */ /* 0x000fea000b800000 */
[----:B------:R-:W3:Y:S01]  /*1840*/  S2R R0, SR_CgaCtaId ;  /* 0x0000000000007919 */ /* 0x000ee20000008800 */
[----:B------:R-:W-:-:S04]  /*1850*/  MOV R2, 0x400 ;  /* 0x0000040000027802 */ /* 0x000fc80000000f00 */
[----:B---3--:R-:W-:Y:S02]  /*1860*/  LEA R0, R0, R2, 0x18 ;  /* 0x0000000200007211 */ /* 0x008fe400078ec0ff */
[----:B------:R-:W-:-:S03]  /*1870*/  SHF.L.U32 R2, R8, 0x1f, RZ ;  /* 0x0000001f08027819 */ /* 0x000fc600000006ff */
[----:B------:R-:W-:-:S04]  /*1880*/  IMAD R0, R9, 0x8, R0 ;  /* 0x0000000809007824 */ /* 0x000fc800078e0200 */
[----:B------:R-:W3:Y:S02]  /*1890*/  SYNCS.PHASECHK.TRANS64.TRYWAIT P0, [R0+URZ+0x110], R2 ;  /* 0x00011002000075a7 */ /* 0x000ee400080011ff */
[----:B---3--:R-:W-:Y:S05]  /*18a0*/  @!P0 BRA `(.L_x_24) ;  /* 0x0000006000648947 */ /* 0x008fea0003800000 */
.L_x_124:
[----:B------:R-:W-:Y:S01]  /*18b0*/  VIADD R9, R9, 0x1 ;  /* 0x0000000109097836 */ /* 0x000fe20000000000 */
[----:B------:R3:W-:Y:S04]  /*18c0*/  SYNCS.ARRIVE.TRANS64.A1T0 RZ, [R0+URZ+0x100], RZ ;  /* 0x000100ff00ff79a7 */ /* 0x0007e800081000ff */
[----:B------:R-:W-:-:S04]  /*18d0*/  ISETP.NE.AND P0, PT, R9, 0x2, PT ;  /* 0x000000020900780c */ /* 0x000fc80003f05270 */
[----:B------:R-:W-:Y:S02]  /*18e0*/  SEL R9, R9, RZ, P0 ;  /* 0x000000ff09097207 */ /* 0x000fe40000000000 */
[----:B---3--:R-:W-:-:S04]  /*18f0*/  SEL R0, RZ, 0x1, P0 ;  /* 0x00000001ff007807 */ /* 0x008fc80000000000 */
[----:B------:R-:W-:-:S07]  /*1900*/  LOP3.LUT R8, R8, R0, RZ, 0x3c, !PT ;  /* 0x0000000008087212 */ /* 0x000fce00078e3cff */
.L_x_23:
[----:B------:R-:W-:Y:S01]  /*1910*/  UMOV UR13, 0x400 ;  /* 0x00000400000d7882 */ /* 0x000fe20000000000 */
[----:B------:R-:W-:Y:S01]  /*1920*/  SHF.L.U32 R0, R12, 0x1f, RZ ;  /* 0x0000001f0c007819 */ /* 0x000fe200000006ff */
[----:B--2---:R-:W-:Y:S02]  /*1930*/  ULEA UR13, UR54, UR13, 0x18 ;  /* 0x0000000d360d7291 */ /* 0x004fe4000f8ec0ff */
[----:B------:R-:W-:Y:S02]  /*1940*/  UISETP.GE.U32.AND UP0, UPT, UR49, 0xff, UPT ;  /* 0x000000ff3100788c */ /* 0x000fe4000bf06070 */
[----:B------:R-:W-:Y:S02]  /*1950*/  ULEA UR4, UR21, UR13, 0x3 ;  /* 0x0000000d15047291 */ /* 0x000fe4000f8e18ff */
[----:B------:R-:W-:Y:S02]  /*1960*/  USHF.L.U32 UR35, UR26, 0x6, URZ ;  /* 0x000000061a237899 */ /* 0x000fe400080006ff */
[----:B------:R-:W-:Y:S01]  /*1970*/  ULEA UR19, UR27, UR48, 0x6 ;  /* 0x000000301b137291 */ /* 0x000fe2000f8e30ff */
[----:B------:R-:W-:-:S04]  /*1980*/  UMOV UR14, URZ ;  /* 0x000000ff000e7c82 */ /* 0x000fc80008000000 */
[----:B------:R2:W3:Y:S01]  /*1990*/  SYNCS.PHASECHK.TRANS64.TRYWAIT P0, [UR4+0x30], R0 ;  /* 0x00003000ff0075a7 */ /* 0x0004e20008001104 */
[----:B------:R-:W-:Y:S06]  /*19a0*/  BRA.U !UP0, `(.L_x_25) ;  /* 0x0000000108f07547 */ /* 0x000fec000b800000 */
[----:B------:R-:W-:Y:S01]  /*19b0*/  UMOV UR15, URZ ;  /* 0x000000ff000f7c82 */ /* 0x000fe20008000000 */
[----:B------:R-:W-:-:S05]  /*19c0*/  UMOV UR4, UR21 ;  /* 0x0000001500047c82 */ /* 0x000fca0008000000 */
.L_x_31:
[----:B------:R-:W-:Y:S01]  /*19d0*/  ULEA UR33, UR4, UR13, 0x3 ;  /* 0x0000000d04217291 */ /* 0x000fe2000f8e18ff */
[----:B---3--:R-:W-:Y:S01]  /*19e0*/  @!P3 MOV R2, 0x8000 ;  /* 0x000080000002b802 */ /* 0x008fe20000000f00 */
[----:B-1-3--:R-:W-:Y:S10]  /*19f0*/  @P0 BRA `(.L_x_26) ;  /* 0x00000000000c0947 */ /* 0x00aff40003800000 */
[----:B------:R-:W-:-:S04]  /*1a00*/  SHF.L.U32 R3, R12, 0x1f, RZ ;  /* 0x0000001f0c037819 */ /* 0x000fc800000006ff */
[----:B------:R-:W3:Y:S02]  /*1a10*/  SYNCS.PHASECHK.TRANS64.TRYWAIT P0, [UR33+0x30], R3 ;  /* 0x00003003ff0075a7 */ /* 0x000ee40008001121 */
[----:B---3--:R-:W-:Y:S05]  /*1a20*/  @!P0 BRA `(.L_x_27) ;  /* 0x0000006000188947 */ /* 0x008fea0003800000 */
.L_x_26:
[----:B------:R3:W-:Y:S01]  /*1a30*/  @!P3 SYNCS.ARRIVE.TRANS64 RZ, [UR33], R2 ;  /* 0x00000002ffffb9a7 */ /* 0x0007e20008000021 */
[----:B------:R-:W-:-:S04]  /*1a40*/  ULOP3.LUT UR5, UR29, 0x2, URZ, 0xfc, !UPT ;  /* 0x000000021d057892 */ /* 0x000fc8000f8efcff */
[----:B------:R-:W-:-:S09]  /*1a50*/  UISETP.NE.AND UP0, UPT, UR5, 0x2, UPT ;  /* 0x000000020500788c */ /* 0x000fd2000bf05270 */
[----:B------:R-:W-:Y:S05]  /*1a60*/  BRA.U UP0, `(.L_x_28) ;  /* 0x0000000100047547 */ /* 0x000fea000b800000 */
[----:B-1----:R-:W-:Y:S05]  /*1a70*/  BPT.TRAP 0x1 ;  /* 0x000000040000795c */ /* 0x002fea0000300000 */
.L_x_28:
[----:B------:R-:W-:Y:S04]  /*1a80*/  BSSY.RECONVERGENT B0, `(.L_x_29) ;  /* 0x0000003000007945 */ /* 0x000fe80003800200 */
[----:B------:R-:W-:Y:S05]  /*1a90*/  @P2 BRA `(.L_x_30) ;  /* 0x0000000000042947 */ /* 0x000fea0003800000 */
[----:B-1----:R-:W-:Y:S05]  /*1aa0*/  BPT.TRAP 0x1 ;  /* 0x000000040000795c */ /* 0x002fea0000300000 */
.L_x_30:
[----:B-1----:R-:W-:Y:S05]  /*1ab0*/  BSYNC.RECONVERGENT B0 ;  /* 0x0000000000007941 */ /* 0x002fea0003800200 */
.L_x_29:
[----:B------:R-:W-:Y:S02]  /*1ac0*/  UIADD3 UR5, UPT, UPT, UR4, 0x1, URZ ;  /* 0x0000000104057890 */ /* 0x000fe4000fffe0ff */
[----:B------:R-:W-:Y:S02]  /*1ad0*/  ULEA UR24, UR4, UR13, 0xe ;  /* 0x0000000d04187291 */ /* 0x000fe4000f8e70ff */
[----:B------:R-:W-:Y:S02]  /*1ae0*/  UISETP.NE.AND UP0, UPT, UR5, 0x6, UPT ;  /* 0x000000060500788c */ /* 0x000fe4000bf05270 */
[----:B------:R-:W-:Y:S02]  /*1af0*/  ULEA UR8, UR4, UR23, 0xd ;  /* 0x0000001704087291 */ /* 0x000fe4000f8e68ff */
[----:B------:R-:W-:Y:S02]  /*1b00*/  USEL UR6, URZ, 0x1, UP0 ;  /* 0x00000001ff067887 */ /* 0x000fe40008000000 */
[----:B------:R-:W-:-:S02]  /*1b10*/  USEL UR21, UR5, URZ, UP0 ;  /* 0x000000ff05157287 */ /* 0x000fc40008000000 */
[----:B------:R-:W-:Y:S02]  /*1b20*/  UIADD3 UR4, UP0, UPT, UR38, 0x180, URZ ;  /* 0x0000018026047890 */ /* 0x000fe4000ff1e0ff */
[----:B------:R-:W-:Y:S01]  /*1b30*/  ULEA UR5, UR21, UR13, 0x3 ;  /* 0x0000000d15057291 */ /* 0x000fe2000f8e18ff */
[----:B------:R-:W-:Y:S01]  /*1b40*/  LOP3.LUT R12, R12, UR6, RZ, 0x3c, !PT ;  /* 0x000000060c0c7c12 */ /* 0x000fe2000f8e3cff */
[----:B------:R-:W-:Y:S02]  /*1b50*/  USHF.L.U32 UR34, UR15, 0x7, URZ ;  /* 0x000000070f227899 */ /* 0x000fe400080006ff */
[----:B------:R-:W-:Y:S01]  /*1b60*/  UIADD3 UR15, UPT, UPT, UR15, 0x1, URZ ;  /* 0x000000010f0f7890 */ /* 0x000fe2000fffe0ff */
[----:B--2---:R-:W-:Y:S01]  /*1b70*/  SHF.L.U32 R0, R12, 0x1f, RZ ;  /* 0x0000001f0c007819 */ /* 0x004fe200000006ff */
[----:B------:R-:W-:Y:S02]  /*1b80*/  UIADD3 UR6, UP1, UPT, UR38, 0x80, URZ ;  /* 0x0000008026067890 */ /* 0x000fe4000ff3e0ff */
[----:B------:R-:W-:Y:S01]  /*1b90*/  ULEA UR8, UR8, UR13, 0x1 ;  /* 0x0000000d08087291 */ /* 0x000fe2000f8e08ff */
[----:B------:R4:W1:Y:S01]  /*1ba0*/  SYNCS.PHASECHK.TRANS64.TRYWAIT P0, [UR5+0x30], R0 ;  /* 0x00003000ff0075a7 */ /* 0x0008620008001105 */
[----:B------:R-:W-:-:S02]  /*1bb0*/  UIADD3.X UR5, UPT, UPT, URZ, UR39, URZ, UP0, !UPT ;  /* 0x00000027ff057290 */ /* 0x000fc400087fe4ff */
[----:B------:R-:W-:Y:S02]  /*1bc0*/  UISETP.NE.AND UP0, UPT, UR15, UR22, UPT ;  /* 0x000000160f00728c */ /* 0x000fe4000bf05270 */
[----:B------:R-:W-:Y:S02]  /*1bd0*/  UIADD3.X UR7, UPT, UPT, URZ, UR39, URZ, UP1, !UPT ;  /* 0x00000027ff077290 */ /* 0x000fe40008ffe4ff */
[----:B------:R-:W-:Y:S02]  /*1be0*/  UIADD3 UR32, UPT, UPT, UR24, 0x3400, URZ ;  /* 0x0000340018207890 */ /* 0x000fe4000fffe0ff */
[----:B------:R-:W-:Y:S02]  /*1bf0*/  UIADD3 UR26, UPT, UPT, UR34, 0x40, URZ ;  /* 0x00000040221a7890 */ /* 0x000fe4000fffe0ff */
[----:B------:R-:W-:Y:S02]  /*1c00*/  UIADD3 UR24, UPT, UPT, UR24, 0x5400, URZ ;  /* 0x0000540018187890 */ /* 0x000fe4000fffe0ff */
[----:B------:R-:W-:-:S02]  /*1c10*/  UIADD3 UR16, UPT, UPT, UR8, 0x1b400, URZ ;  /* 0x0001b40008107890 */ /* 0x000fc4000fffe0ff */
[----:B------:R-:W-:Y:S01]  /*1c20*/  UIADD3 UR8, UPT, UPT, UR8, 0x1d400, URZ ;  /* 0x0001d40008087890 */ /* 0x000fe2000fffe0ff */
[----:B------:R-:W-:Y:S01]  /*1c30*/  UMOV UR30, 0x0 ;  /* 0x00000000001e7882 */ /* 0x000fe20000000000 */
[----:B------:R-:W-:Y:S01]  /*1c40*/  UMOV UR31, 0x10000000 ;  /* 0x10000000001f7882 */ /* 0x000fe20000000000 */
[----:B------:R-:W-:Y:S01]  /*1c50*/  UMOV UR25, UR33 ;  /* 0x0000002100197c82 */ /* 0x000fe20008000000 */
[----:B------:R-:W-:Y:S01]  /*1c60*/  UMOV UR27, UR35 ;  /* 0x00000023001b7c82 */ /* 0x000fe20008000000 */
[----:B------:R-:W-:Y:S01]  /*1c70*/  UMOV UR28, UR36 ;  /* 0x00000024001c7c82 */ /* 0x000fe20008000000 */
[----:B------:R-:W-:Y:S01]  /*1c80*/  UMOV UR14, 0x30000 ;  /* 0x00030000000e7882 */ /* 0x000fe20000000000 */
[----:B------:R-:W-:Y:S01]  /*1c90*/  UMOV UR17, UR33 ;  /* 0x0000002100117c82 */ /* 0x000fe20008000000 */
[----:B------:R-:W-:Y:S01]  /*1ca0*/  UMOV UR20, UR36 ;  /* 0x0000002400147c82 */ /* 0x000fe20008000000 */
[----:B------:R-:W-:Y:S01]  /*1cb0*/  UMOV UR18, UR34 ;  /* 0x0000002200127c82 */ /* 0x000fe20008000000 */
[----:B------:R-:W-:Y:S01]  /*1cc0*/  UTMALDG.3D [UR32], [UR6], desc[UR30] ;  /* 0x00001e20060075b4 */ /* 0x000fe20008011000 */
[----:B------:R-:W-:Y:S01]  /*1cd0*/  UMOV UR11, UR19 ;  /* 0x00000013000b7c82 */ /* 0x000fe20008000000 */
[----:B------:R-:W-:Y:S01]  /*1ce0*/  UMOV UR12, UR36 ;  /* 0x00000024000c7c82 */ /* 0x000fe20008000000 */
[----:B------:R-:W-:Y:S01]  /*1cf0*/  UMOV UR9, UR33 ;  /* 0x0000002100097c82 */ /* 0x000fe20008000000 */
[----:B------:R-:W-:Y:S01]  /*1d00*/  UMOV UR10, UR26 ;  /* 0x0000001a000a7c82 */ /* 0x000fe20008000000 */
[----:B------:R-:W-:Y:S01]  /*1d10*/  UTMALDG.3D [UR24], [UR6], desc[UR30] ;  /* 0x00001e18060075b4 */ /* 0x000fe20008011000 */
[----:B------:R-:W-:Y:S01]  /*1d20*/  UTMALDG.3D.MULTICAST [UR16], [UR4], UR14, desc[UR30] ;  /* 0x00001e10040073b4 */ /* 0x000fe2000801180e */
[----:B------:R2:W-:Y:S02]  /*1d30*/  UTMALDG.3D.MULTICAST [UR8], [UR4], UR14, desc[UR30] ;  /* 0x00001e08040073b4 */ /* 0x0005e4000801180e */
[----:B--2---:R-:W-:Y:S01]  /*1d40*/  UMOV UR14, UR22 ;  /* 0x00000016000e7c82 */ /* 0x004fe20008000000 */
[----:B------:R-:W-:Y:S01]  /*1d50*/  UMOV UR4, UR21 ;  /* 0x0000001500047c82 */ /* 0x000fe20008000000 */
[----:B----4-:R-:W-:Y:S05]  /*1d60*/  BRA.U UP0, `(.L_x_31) ;  /* 0xfffffffd00187547 */ /* 0x010fea000b83ffff */
.L_x_25:
[----:B------:R-:W-:Y:S01]  /*1d70*/  ULEA UR4, UR21, UR13, 0x3 ;  /* 0x0000000d15047291 */ /* 0x000fe2000f8e18ff */
[----:B--2---:R-:W-:Y:S01]  /*1d80*/  SHF.L.U32 R0, R12, 0x1f, RZ ;  /* 0x0000001f0c007819 */ /* 0x004fe200000006ff */
[----:B------:R-:W-:Y:S01]  /*1d90*/  @!P1 SYNCS.ARRIVE.TRANS64.A1T0 RZ, [UR13+0x98], RZ ;  /* 0x000098ffffff99a7 */ /* 0x000fe2000810000d */
[----:B------:R-:W-:-:S06]  /*1da0*/  UISETP.GT.AND UP0, UPT, UR46, UR45, UPT ;  /* 0x0000002d2e00728c */ /* 0x000fcc000bf04270 */
[----:B-1-3--:R1:W2:Y:S03]  /*1db0*/  SYNCS.PHASECHK.TRANS64.TRYWAIT P0, [UR4+0x30], R0 ;  /* 0x00003000ff0075a7 */ /* 0x00a2a60008001104 */
[----:B------:R-:W-:Y:S05]  /*1dc0*/  BRA.U !UP0, `(.L_x_32) ;  /* 0x0000000108ec7547 */ /* 0x000fea000b800000 */
[----:B------:R-:W-:Y:S01]  /*1dd0*/  UIADD3 UR15, UPT, UPT, UR47, UR14, URZ ;  /* 0x0000000e2f0f7290 */ /* 0x000fe2000fffe0ff */
[----:B------:R-:W-:-:S11]  /*1de0*/  UMOV UR4, UR21 ;  /* 0x0000001500047c82 */ /* 0x000fd60008000000 */
.L_x_38:
[----:B------:R-:W-:Y:S01]  /*1df0*/  ULEA UR33, UR4, UR13, 0x3 ;  /* 0x0000000d04217291 */ /* 0x000fe2000f8e18ff */
[----:B--2---:R-:W-:Y:S01]  /*1e00*/  @!P3 MOV R2, 0x8000 ;  /* 0x000080000002b802 */ /* 0x004fe20000000f00 */
[----:B--2-4-:R-:W-:Y:S10]  /*1e10*/  @P0 BRA `(.L_x_33) ;  /* 0x00000000000c0947 */ /* 0x014ff40003800000 */
[----:B------:R-:W-:-:S04]  /*1e20*/  SHF.L.U32 R3, R12, 0x1f, RZ ;  /* 0x0000001f0c037819 */ /* 0x000fc800000006ff */
[----:B------:R-:W2:Y:S02]  /*1e30*/  SYNCS.PHASECHK.TRANS64.TRYWAIT P0, [UR33+0x30], R3 ;  /* 0x00003003ff0075a7 */ /* 0x000ea40008001121 */
[----:B--2---:R-:W-:Y:S05]  /*1e40*/  @!P0 BRA `(.L_x_34) ;  /* 0x0000005c00288947 */ /* 0x004fea0003800000 */
.L_x_33:
[----:B------:R2:W-:Y:S01]  /*1e50*/  @!P3 SYNCS.ARRIVE.TRANS64 RZ, [UR33], R2 ;  /* 0x00000002ffffb9a7 */ /* 0x0005e20008000021 */
[----:B------:R-:W-:-:S04]  /*1e60*/  ULOP3.LUT UR5, UR29, 0x2, URZ, 0xfc, !UPT ;  /* 0x000000021d057892 */ /* 0x000fc8000f8efcff */
[----:B------:R-:W-:-:S09]  /*1e70*/  UISETP.NE.AND UP0, UPT, UR5, 0x2, UPT ;  /* 0x000000020500788c */ /* 0x000fd2000bf05270 */
[----:B------:R-:W-:Y:S05]  /*1e80*/  BRA.U UP0, `(.L_x_35) ;  /* 0x0000000100047547 */ /* 0x000fea000b800000 */
[----:B------:R-:W-:Y:S05]  /*1e90*/  BPT.TRAP 0x1 ;  /* 0x000000040000795c */ /* 0x000fea0000300000 */
.L_x_35:
[----:B------:R-:W-:Y:S04]  /*1ea0*/  BSSY.RECONVERGENT B0, `(.L_x_36) ;  /* 0x0000003000007945 */ /* 0x000fe80003800200 */
[----:B------:R-:W-:Y:S05]  /*1eb0*/  @P2 BRA `(.L_x_37) ;  /* 0x0000000000042947 */ /* 0x000fea0003800000 */
[----:B------:R-:W-:Y:S05]  /*1ec0*/  BPT.TRAP 0x1 ;  /* 0x000000040000795c */ /* 0x000fea0000300000 */
.L_x_37:
[----:B------:R-:W-:Y:S05]  /*1ed0*/  BSYNC.RECONVERGENT B0 ;  /* 0x0000000000007941 */ /* 0x000fea0003800200 */
.L_x_36:
        /* <DEDUP_REMOVED lines=11> */
[----:B-1----:R-:W-:Y:S01]  /*1f90*/  SHF.L.U32 R0, R12, 0x1f, RZ ;  /* 0x0000001f0c007819 */ /* 0x002fe200000006ff */
[----:B------:R-:W-:Y:S02]  /*1fa0*/  UIADD3 UR6, UP1, UPT, UR38, 0x80, URZ ;  /* 0x0000008026067890 */ /* 0x000fe4000ff3e0ff */
[----:B------:R-:W-:Y:S01]  /*1fb0*/  ULEA UR8, UR8, UR13, 0x1 ;  /* 0x0000000d08087291 */ /* 0x000fe2000f8e08ff */
[----:B------:R3:W4:Y:S01]  /*1fc0*/  SYNCS.PHASECHK.TRANS64.TRYWAIT P0, [UR5+0x30], R0 ;  /* 0x00003000ff0075a7 */ /* 0x0007220008001105 */
        /* <DEDUP_REMOVED lines=16> */
[----:B------:R-:W-:Y:S01]  /*20d0*/  UTMALDG.3D [UR32], [UR6], desc[UR30] ;  /* 0x00001e20060075b4 */ /* 0x000fe20008011000 */
[----:B------:R-:W-:Y:S01]  /*20e0*/  UMOV UR18, UR34 ;  /* 0x0000002200127c82 */ /* 0x000fe20008000000 */
[----:B------:R-:W-:Y:S01]  /*20f0*/  UMOV UR11, UR19 ;  /* 0x00000013000b7c82 */ /* 0x000fe20008000000 */
[----:B------:R-:W-:Y:S01]  /*2100*/  UMOV UR12, UR36 ;  /* 0x00000024000c7c82 */ /* 0x000fe20008000000 */
[----:B------:R-:W-:Y:S01]  /*2110*/  UMOV UR9, UR33 ;  /* 0x0000002100097c82 */ /* 0x000fe20008000000 */
[----:B------:R-:W-:Y:S01]  /*2120*/  UMOV UR10, UR26 ;  /* 0x0000001a000a7c82 */ /* 0x000fe20008000000 */
[----:B------:R-:W-:Y:S01]  /*2130*/  UTMALDG.3D [UR24], [UR6], desc[UR30] ;  /* 0x00001e18060075b4 */ /* 0x000fe20008011000 */
[----:B------:R-:W-:Y:S01]  /*2140*/  UTMALDG.3D.MULTICAST [UR16], [UR4], UR37, desc[UR30] ;  /* 0x00001e10040073b4 */ /* 0x000fe20008011825 */
[----:B------:R1:W-:Y:S02]  /*2150*/  UTMALDG.3D.MULTICAST [UR8], [UR4], UR37, desc[UR30] ;  /* 0x00001e08040073b4 */ /* 0x0003e40008011825 */
[----:B-1----:R-:W-:Y:S01]  /*2160*/  UMOV UR4, UR21 ;  /* 0x0000001500047c82 */ /* 0x002fe20008000000 */
[----:B---3--:R-:W-:Y:S05]  /*2170*/  BRA.U UP0, `(.L_x_38) ;  /* 0xfffffffd001c7547 */ /* 0x008fea000b83ffff */
.L_x_32:
[C---:B------:R-:W-:Y:S01]  /*2180*/  LEA R3, R11.reuse, UR13, 0x3 ;  /* 0x0000000d0b037c11 */ /* 0x040fe2000f8e18ff */
[----:B------:R-:W-:Y:S01]  /*2190*/  NOP ;  /* 0x0000000000007918 */ /* 0x000fe20000000000 */
[----:B-1----:R-:W-:Y:S02]  /*21a0*/  SHF.L.U32 R0, R10, 0x1f, RZ ;  /* 0x0000001f0a007819 */ /* 0x002fe400000006ff */
[----:B------:R-:W-:Y:S02]  /*21b0*/  LEA R4, R11, UR13, 0x4 ;  /* 0x0000000d0b047c11 */ /* 0x000fe4000f8e20ff */
[----:B--2-4-:R-:W1:Y:S02]  /*21c0*/  SYNCS.PHASECHK.TRANS64.TRYWAIT P0, [R3+URZ+0xa0], R0 ;  /* 0x0000a000030075a7 */ /* 0x014e6400080011ff */
[----:B-1----:R-:W-:Y:S05]  /*21d0*/  @!P0 BRA `(.L_x_39) ;  /* 0x00000058005c8947 */ /* 0x002fea0003800000 */
.L_x_127:
[----:B------:R-:W2:Y:S01]  /*21e0*/  LDS.128 R4, [R4+0x130] ;  /* 0x0001300004047984 */ /* 0x000ea20000000c00 */
[----:B------:R-:W-:Y:S01]  /*21f0*/  UISETP.GE.AND UP0, UPT, UR42, 0x1, UPT ;  /* 0x000000012a00788c */ /* 0x000fe2000bf06270 */
[----:B------:R-:W-:Y:S01]  /*2200*/  @!PT LDS RZ, [RZ] ;  /* 0x00000000fffff984 */ /* 0x000fe20000000800 */
[----:B------:R-:W-:Y:S01]  /*2210*/  @!PT LDS RZ, [RZ] ;  /* 0x00000000fffff984 */ /* 0x000fe20000000800 */
[----:B------:R-:W-:Y:S01]  /*2220*/  @!PT LDS RZ, [RZ] ;  /* 0x00000000fffff984 */ /* 0x000fe20000000800 */
[----:B------:R-:W-:Y:S01]  /*2230*/  @!PT LDS RZ, [RZ] ;  /* 0x00000000fffff984 */ /* 0x000fe20000000800 */
[----:B------:R3:W-:Y:S06]  /*2240*/  MEMBAR.ALL.CTA ;  /* 0x0000000000007992 */ /* 0x0007ec0000008000 */
[----:B---3--:R-:W3:Y:S01]  /*2250*/  FENCE.VIEW.ASYNC.S ;  /* 0x00000000000073c6 */ /* 0x008ee20000000000 */
[----:B--2---:R-:W-:-:S13]  /*2260*/  LOP3.LUT P0, RZ, R6, 0x1, RZ, 0xc0, !PT ;  /* 0x0000000106ff7812 */ /* 0x004fda000780c0ff */
[----:B---3--:R-:W-:Y:S01]  /*2270*/  VOTEU.ANY UP1, P0 ;  /* 0x0000000000ff7886 */ /* 0x008fe20000020100 */
[----:B------:R-:W-:-:S13]  /*2280*/  PLOP3.LUT P0, PT, PT, PT, UP1, 0x80, 0x8 ;  /* 0x000000000008781c */ /* 0x000fda0003f0f018 */
[----:B-1----:R-:W-:Y:S02]  /*2290*/  @P0 LOP3.LUT R0, R5, 0xffff, RZ, 0xc0, !PT ;  /* 0x0000ffff05000812 */ /* 0x002fe400078ec0ff */
[----:B------:R-:W-:Y:S02]  /*22a0*/  @P0 MOV R2, R4 ;  /* 0x0000000400020202 */ /* 0x000fe40000000f00 */
[----:B------:R-:W-:Y:S01]  /*22b0*/  @P0 R2UR UR5, R0 ;  /* 0x00000000000502ca */ /* 0x000fe200000e0000 */
[----:B------:R-:W-:Y:S01]  /*22c0*/  VIADD R0, R3, 0xb0 ;  /* 0x000000b003007836 */ /* 0x000fe20000000000 */
[----:B------:R-:W-:Y:S02]  /*22d0*/  @P0 SHF.R.U32.HI R4, RZ, 0x10, R5 ;  /* 0x00000010ff040819 */ /* 0x000fe40000011605 */
[----:B------:R-:W-:Y:S02]  /*22e0*/  @P0 R2UR UR6, R2 ;  /* 0x00000000020602ca */ /* 0x000fe400000e0000 */
[----:B------:R-:W-:-:S02]  /*22f0*/  PRMT R0, RZ, 0x654, R0 ;  /* 0x00000654ff007816 */ /* 0x000fc40000000000 */
[----:B------:R-:W-:Y:S02]  /*2300*/  @P0 R2UR UR4, R4 ;  /* 0x00000000040402ca */ /* 0x000fe400000e0000 */
[----:B------:R1:W-:Y:S03]  /*2310*/  SYNCS.ARRIVE.TRANS64.RED.A1T0 RZ, [R0+URZ], RZ ;  /* 0x000000ff00ff79a7 */ /* 0x0003e600081004ff */
[----:B------:R-:W-:-:S04]  /*2320*/  @UP1 UMOV UR40, UR5 ;  /* 0x0000000500281c82 */ /* 0x000fc80008000000 */
[----:B------:R-:W-:-:S04]  /*2330*/  @UP1 UMOV UR41, UR6 ;  /* 0x0000000600291c82 */ /* 0x000fc80008000000 */
[----:B------:R-:W-:Y:S01]  /*2340*/  @UP1 UMOV UR36, UR4 ;  /* 0x0000000400241c82 */ /* 0x000fe20008000000 */
[----:B------:R-:W-:Y:S05]  /*2350*/  BRA.U !UP0, `(.L_x_40) ;  /* 0x0000000108d47547 */ /* 0x000fea000b800000 */
[----:B------:R-:W2:Y:S01]  /*2360*/  LDCU.128 UR16, c[0x0][0xb10] ;  /* 0x00016200ff1077ac */ /* 0x000ea20008000c00 */
[----:B------:R-:W3:Y:S01]  /*2370*/  LDCU UR12, c[0x0][0xb20] ;  /* 0x00016400ff0c77ac */ /* 0x000ee20008000800 */
[----:B------:R-:W4:Y:S01]  /*2380*/  LDCU UR20, c[0x0][0xb0c] ;  /* 0x00016180ff1477ac */ /* 0x000f220008000800 */
[----:B------:R-:W1:Y:S01]  /*2390*/  LDCU.64 UR8, c[0x0][0xb28] ;  /* 0x00016500ff0877ac */ /* 0x000e620008000a00 */
[----:B------:R-:W-:Y:S02]  /*23a0*/  UISETP.NE.AND UP3, UPT, UR42, 0x1, UPT ;  /* 0x000000012a00788c */ /* 0x000fe4000bf65270 */
[----:B--2---:R-:W-:Y:S02]  /*23b0*/  UIMAD.WIDE.U32 UR6, UR43, UR19, URZ ;  /* 0x000000132b0672a5 */ /* 0x004fe4000f8e00ff */
[----:B------:R-:W-:Y:S02]  /*23c0*/  UIMAD.WIDE.U32 UR4, UR44, UR16, URZ ;  /* 0x000000102c0472a5 */ /* 0x000fe4000f8e00ff */
[----:B------:R-:W-:-:S02]  /*23d0*/  UISETP.NE.AND UP0, UPT, UR18, 0x1, UPT ;  /* 0x000000011200788c */ /* 0x000fc4000bf05270 */
[----:B------:R-:W-:Y:S01]  /*23e0*/  UIMAD.WIDE.U32 UR24, UR40, UR19, URZ ;  /* 0x00000013281872a5 */ /* 0x000fe2000f8e00ff */
[----:B------:R-:W-:Y:S02]  /*23f0*/  UMOV UR6, UR7 ;  /* 0x0000000700067c82 */ /* 0x000fe40008000000 */
[----:B------:R-:W-:Y:S01]  /*2400*/  UMOV UR4, UR5 ;  /* 0x0000000500047c82 */ /* 0x000fe20008000000 */
[----:B---3--:R-:W-:Y:S02]  /*2410*/  USHF.R.U32.HI UR6, URZ, UR12, UR6 ;  /* 0x0000000cff067299 */ /* 0x008fe40008011606 */
[----:B----4-:R-:W-:Y:S02]  /*2420*/  UISETP.NE.AND UP2, UPT, UR20, 0x1, UPT ;  /* 0x000000011400788c */ /* 0x010fe4000bf45270 */
[----:B------:R-:W-:Y:S02]  /*2430*/  USHF.R.U32.HI UR4, URZ, UR17, UR4 ;  /* 0x00000011ff047299 */ /* 0x000fe40008011604 */
[----:B------:R-:W-:-:S02]  /*2440*/  USEL UR5, UR43, UR6, !UP0 ;  /* 0x000000062b057287 */ /* 0x000fc4000c000000 */
[----:B------:R-:W-:Y:S02]  /*2450*/  USEL UR6, UR44, UR4, !UP2 ;  /* 0x000000042c067287 */ /* 0x000fe4000d000000 */
[----:B-1----:R-:W-:Y:S01]  /*2460*/  UIMAD.WIDE.U32 UR10, UR5, UR8, URZ ;  /* 0x00000008050a72a5 */ /* 0x002fe2000f8e00ff */
[----:B------:R-:W-:Y:S01]  /*2470*/  UMOV UR4, UR25 ;  /* 0x0000001900047c82 */ /* 0x000fe20008000000 */
[----:B------:R-:W-:Y:S02]  /*2480*/  UIMAD.WIDE.U32 UR14, UR41, UR16, URZ ;  /* 0x00000010290e72a5 */ /* 0x000fe4000f8e00ff */
[----:B------:R-:W-:-:S03]  /*2490*/  UIMAD.WIDE.U32 UR24, UR6, UR8, URZ ;  /* 0x00000008061872a5 */ /* 0x000fc6000f8e00ff */
[----:B------:R-:W-:Y:S01]  /*24a0*/  UMOV UR10, UR11 ;  /* 0x0000000b000a7c82 */ /* 0x000fe20008000000 */
[----:B------:R-:W-:Y:S02]  /*24b0*/  USHF.R.U32.HI UR4, URZ, UR12, UR4 ;  /* 0x0000000cff047299 */ /* 0x000fe40008011604 */
[----:B------:R-:W-:Y:S01]  /*24c0*/  @UP3 USHF.R.U32.HI UR5, URZ, UR9, UR10 ;  /* 0x00000009ff053299 */ /* 0x000fe2000801160a */
[----:B------:R-:W-:Y:S01]  /*24d0*/  UMOV UR14, UR15 ;  /* 0x0000000f000e7c82 */ /* 0x000fe20008000000 */
[----:B------:R-:W-:Y:S01]  /*24e0*/  UMOV UR24, UR25 ;  /* 0x0000001900187c82 */ /* 0x000fe20008000000 */
[----:B------:R-:W-:Y:S02]  /*24f0*/  USHF.R.U32.HI UR17, URZ, UR17, UR14 ;  /* 0x00000011ff117299 */ /* 0x000fe4000801160e */
[----:B------:R-:W-:Y:S02]  /*2500*/  USEL UR4, UR40, UR4, !UP0 ;  /* 0x0000000428047287 */ /* 0x000fe4000c000000 */
[----:B------:R-:W-:-:S02]  /*2510*/  @UP3 USHF.R.U32.HI UR6, URZ, UR9, UR24 ;  /* 0x00000009ff063299 */ /* 0x000fc40008011618 */
[----:B------:R-:W-:Y:S02]  /*2520*/  UIMAD UR7, UR42, UR5, URZ ;  /* 0x000000052a0772a4 */ /* 0x000fe4000f8e02ff */
[----:B------:R-:W-:Y:S02]  /*2530*/  USEL UR5, UR41, UR17, !UP2 ;  /* 0x0000001129057287 */ /* 0x000fe4000d000000 */
[----:B------:R-:W-:Y:S02]  /*2540*/  UIMAD UR10, UR42, UR6, URZ ;  /* 0x000000062a0a72a4 */ /* 0x000fe4000f8e02ff */
[----:B------:R-:W-:Y:S02]  /*2550*/  UISETP.GE.AND UP0, UPT, UR4, UR7, UPT ;  /* 0x000000070400728c */ /* 0x000fe4000bf06270 */
[----:B------:R-:W-:Y:S02]  /*2560*/  UIMAD.WIDE.U32 UR14, UR4, UR8, URZ ;  /* 0x00000008040e72a5 */ /* 0x000fe4000f8e00ff */
[----:B------:R-:W-:-:S02]  /*2570*/  UISETP.GE.OR UP0, UPT, UR5, UR10, UP0 ;  /* 0x0000000a0500728c */ /* 0x000fc40008706670 */
[----:B------:R-:W-:Y:S02]  /*2580*/  UIMAD.WIDE.U32 UR10, UR5, UR8, URZ ;  /* 0x00000008050a72a5 */ /* 0x000fe4000f8e00ff */
[----:B------:R-:W-:Y:S01]  /*2590*/  UIADD3 UR12, UPT, UPT, -UR4, URZ, URZ ;  /* 0x000000ff040c7290 */ /* 0x000fe2000fffe1ff */
[----:B------:R-:W-:Y:S01]  /*25a0*/  UMOV UR8, UR15 ;  /* 0x0000000f00087c82 */ /* 0x000fe20008000000 */
[----:B------:R-:W-:Y:S02]  /*25b0*/  UIADD3 UR10, UPT, UPT, -UR5, URZ, URZ ;  /* 0x000000ff050a7290 */ /* 0x000fe4000fffe1ff */
[----:B------:R-:W-:-:S03]  /*25c0*/  USHF.R.U32.HI UR8, URZ, UR9, UR8 ;  /* 0x00000009ff087299 */ /* 0x000fc60008011608 */
[----:B------:R-:W-:Y:S01]  /*25d0*/  @!UP0 UMOV UR7, UR11 ;  /* 0x0000000b00078c82 */ /* 0x000fe20008000000 */
[----:B------:R-:W-:Y:S02]  /*25e0*/  UIMAD UR12, UR18, UR12, UR40 ;  /* 0x0000000c120c72a4 */ /* 0x000fe4000f8e0228 */
[----:B------:R-:W-:Y:S02]  /*25f0*/  USEL UR8, UR4, UR8, !UP3 ;  /* 0x0000000804087287 */ /* 0x000fe4000d800000 */
[----:B------:R-:W-:Y:S02]  /*2600*/  @!UP0 USHF.R.U32.HI UR7, URZ, UR9, UR7 ;  /* 0x00000009ff078299 */ /* 0x000fe40008011607 */
[----:B------:R-:W-:Y:S02]  /*2610*/  UIADD3 UR9, UPT, UPT, -UR8, URZ, URZ ;  /* 0x000000ff08097290 */ /* 0x000fe4000fffe1ff */
[----:B------:R-:W-:Y:S02]  /*2620*/  @!UP0 USEL UR7, UR5, UR7, !UP3 ;  /* 0x0000000705078287 */ /* 0x000fe4000d800000 */
[----:B------:R-:W-:-:S02]  /*2630*/  UIMAD UR9, UR42, UR9, UR4 ;  /* 0x000000092a0972a4 */ /* 0x000fc4000f8e0204 */
[----:B------:R-:W-:Y:S02]  /*2640*/  @!UP0 UIADD3 UR8, UPT, UPT, UR8, -UR7, URZ ;  /* 0x8000000708088290 */ /* 0x000fe4000fffe0ff */
[----:B------:R-:W-:Y:S02]  /*2650*/  @!UP0 UIMAD UR7, UR9, UR6, UR7 ;  /* 0x00000006090782a4 */ /* 0x000fe4000f8e0207 */
[----:B------:R-:W-:Y:S02]  /*2660*/  @!UP0 UIMAD UR4, UR42, UR8, UR5 ;  /* 0x000000082a0482a4 */ /* 0x000fe4000f8e0205 */
[----:B------:R-:W-:Y:S02]  /*2670*/  UIMAD UR6, UR20, UR10, UR41 ;  /* 0x0000000a140672a4 */ /* 0x000fe4000f8e0229 */
[----:B------:R-:W-:Y:S01]  /*2680*/  UIMAD UR40, UR4, UR18, UR12 ;  /* 0x00000012042872a4 */ /* 0x000fe2000f8e020c */
[----:B------:R-:W-:Y:S02]  /*2690*/  @!UP0 UMOV UR5, UR7 ;  /* 0x0000000700058c82 */ /* 0x000fe40008000000 */
[----:B------:R-:W-:-:S12]  /*26a0*/  UIMAD UR41, UR5, UR20, UR6 ;  /* 0x00000014052972a4 */ /* 0x000fd8000f8e0206 */
.L_x_40:
[----:B------:R-:W2:Y:S02]  /*26b0*/  LDCU UR4, c[0x0][0xb30] ;  /* 0x00016600ff0477ac */ /* 0x000ea40008000800 */
[----:B--2---:R-:W-:-:S09]  /*26c0*/  UISETP.NE.AND UP0, UPT, UR4, 0x1, UPT ;  /* 0x000000010400788c */ /* 0x004fd2000bf05270 */
[----:B------:R-:W-:Y:S05]  /*26d0*/  BRA.U UP0, `(.L_x_41) ;  /* 0x0000000100447547 */ /* 0x000fea000b800000 */
[----:B------:R-:W2:Y:S01]  /*26e0*/  LDCU.128 UR8, c[0x0][0xb10] ;  /* 0x00016200ff0877ac */ /* 0x000ea20008000c00 */
[----:B------:R-:W3:Y:S01]  /*26f0*/  LDCU UR12, c[0x0][0xb0c] ;  /* 0x00016180ff0c77ac */ /* 0x000ee20008000800 */
[----:B------:R-:W4:Y:S01]  /*2700*/  LDCU UR14, c[0x0][0xb20] ;  /* 0x00016400ff0e77ac */ /* 0x000f220008000800 */
[----:B--2---:R-:W-:Y:S02]  /*2710*/  UIMAD.WIDE.U32 UR6, UR41, UR8, URZ ;  /* 0x00000008290672a5 */ /* 0x004fe4000f8e00ff */
[----:B------:R-:W-:Y:S02]  /*2720*/  UIMAD.WIDE.U32 UR4, UR40, UR11, URZ ;  /* 0x0000000b280472a5 */ /* 0x000fe4000f8e00ff */
[----:B---3--:R-:W-:Y:S02]  /*2730*/  UISETP.NE.AND UP2, UPT, UR12, 0x1, UPT ;  /* 0x000000010c00788c */ /* 0x008fe4000bf45270 */
[----:B------:R-:W-:Y:S01]  /*2740*/  UISETP.NE.AND UP0, UPT, UR10, 0x1, UPT ;  /* 0x000000010a00788c */ /* 0x000fe2000bf05270 */
[----:B------:R-:W-:-:S02]  /*2750*/  UMOV UR6, UR7 ;  /* 0x0000000700067c82 */ /* 0x000fc40008000000 */
[----:B------:R-:W-:Y:S01]  /*2760*/  UMOV UR4, UR5 ;  /* 0x0000000500047c82 */ /* 0x000fe20008000000 */
[----:B------:R-:W-:Y:S02]  /*2770*/  USHF.R.U32.HI UR9, URZ, UR9, UR6 ;  /* 0x00000009ff097299 */ /* 0x000fe40008011606 */
[----:B----4-:R-:W-:Y:S02]  /*2780*/  USHF.R.U32.HI UR4, URZ, UR14, UR4 ;  /* 0x0000000eff047299 */ /* 0x010fe40008011604 */
[----:B------:R-:W-:Y:S02]  /*2790*/  USEL UR5, UR41, UR9, !UP2 ;  /* 0x0000000929057287 */ /* 0x000fe4000d000000 */
[----:B------:R-:W-:-:S04]  /*27a0*/  USEL UR4, UR40, UR4, !UP0 ;  /* 0x0000000428047287 */ /* 0x000fc8000c000000 */
[----:B------:R-:W-:Y:S02]  /*27b0*/  UIADD3 UR6, UPT, UPT, UR5, -UR4, URZ ;  /* 0x8000000405067290 */ /* 0x000fe4000fffe0ff */
[----:B------:R-:W-:Y:S02]  /*27c0*/  UIADD3 UR4, UPT, UPT, -UR5, UR4, URZ ;  /* 0x0000000405047290 */ /* 0x000fe4000fffe1ff */
[----:B------:R-:W-:Y:S02]  /*27d0*/  UIMAD UR40, UR6, UR10, UR40 ;  /* 0x0000000a062872a4 */ /* 0x000fe4000f8e0228 */
[----:B------:R-:W-:-:S12]  /*27e0*/  UIMAD UR41, UR4, UR12, UR41 ;  /* 0x0000000c042972a4 */ /* 0x000fd8000f8e0229 */
.L_x_41:
[----:B------:R-:W-:Y:S01]  /*27f0*/  VIADD R11, R11, 0x1 ;  /* 0x000000010b0b7836 */ /* 0x000fe20000000000 */
[----:B------:R-:W-:Y:S02]  /*2800*/  R2UR UR5, R48 ;  /* 0x00000000300572ca */ /* 0x000fe400000e0000 */
[----:B------:R-:W-:Y:S02]  /*2810*/  R2UR UR4, R47 ;  /* 0x000000002f0472ca */ /* 0x000fe400000e0000 */
[C---:B------:R-:W-:Y:S02]  /*2820*/  ISETP.NE.AND P0, PT, R11.reuse, 0x2, PT ;  /* 0x000000020b00780c */ /* 0x040fe40003f05270 */
[----:B------:R-:W-:Y:S02]  /*2830*/  PLOP3.LUT P1, PT, PT, PT, PT, 0x80, 0x8 ;  /* 0x000000000008781c */ /* 0x000fe40003f2f070 */
[----:B-1----:R-:W-:Y:S02]  /*2840*/  SEL R0, RZ, 0x1, P0 ;  /* 0x00000001ff007807 */ /* 0x002fe40000000000 */
[----:B------:R-:W-:-:S02]  /*2850*/  SEL R11, R11, RZ, P0 ;  /* 0x000000ff0b0b7207 */ /* 0x000fc40000000000 */
[----:B------:R-:W-:Y:S01]  /*2860*/  LOP3.LUT R10, R10, R0, RZ, 0x3c, !PT ;  /* 0x000000000a0a7212 */ /* 0x000fe200078e3cff */
[----:B------:R-:W-:Y:S02]  /*2870*/  UIADD3 UR26, UPT, UPT, UR41, UR5, URZ ;  /* 0x00000005291a7290 */ /* 0x000fe4000fffe0ff */
[----:B------:R-:W-:Y:S01]  /*2880*/  UIADD3 UR27, UPT, UPT, UR40, UR4, URZ ;  /* 0x00000004281b7290 */ /* 0x000fe2000fffe0ff */
[----:B------:R-:W-:Y:S11]  /*2890*/  BRA.U UP1, `(.L_x_42) ;  /* 0xffffffed01dc7547 */ /* 0x000ff6000b83ffff */
[----:B------:R-:W-:Y:S01]  /*28a0*/  UIADD3 UR13, UPT, UPT, UR13, 0x30, URZ ;  /* 0x000000300d0d7890 */ /* 0x000fe2000fffe0ff */
[----:B------:R-:W-:-:S03]  /*28b0*/  SHF.L.U32 R2, R12, 0x1f, RZ ;  /* 0x0000001f0c027819 */ /* 0x000fc600000006ff */
[----:B------:R-:W-:-:S09]  /*28c0*/  ULEA UR4, UR21, UR13, 0x3 ;  /* 0x0000000d15047291 */ /* 0x000fd2000f8e18ff */
[----:B------:R-:W1:Y:S02]  /*28d0*/  SYNCS.PHASECHK.TRANS64.TRYWAIT P0, [UR4], R2 ;  /* 0x00000002ff0075a7 */ /* 0x000e640008001104 */
[----:B-1----:R-:W-:Y:S05]  /*28e0*/  @!P0 BRA `(.L_x_43) ;  /* 0x0000005000ac8947 */ /* 0x002fea0003800000 */
.L_x_129:
[----:B------:R-:W-:-:S04]  /*28f0*/  UIADD3 UR4, UPT, UPT, UR21, 0x1, URZ ;  /* 0x0000000115047890 */ /* 0x000fc8000fffe0ff */
[----:B------:R-:W-:-:S04]  /*2900*/  UISETP.NE.AND UP0, UPT, UR4, 0x6, UPT ;  /* 0x000000060400788c */ /* 0x000fc8000bf05270 */
[----:B------:R-:W-:Y:S02]  /*2910*/  USEL UR6, URZ, 0x1, UP0 ;  /* 0x00000001ff067887 */ /* 0x000fe40008000000 */
[----:B------:R-:W-:-:S04]  /*2920*/  USEL UR4, UR4, URZ, UP0 ;  /* 0x000000ff04047287 */ /* 0x000fc80008000000 */
[----:B------:R-:W-:Y:S01]  /*2930*/  ULEA UR5, UR4, UR13, 0x3 ;  /* 0x0000000d04057291 */ /* 0x000fe2000f8e18ff */
[----:B-1----:R-:W-:-:S04]  /*2940*/  LOP3.LUT R2, R12, UR6, RZ, 0x3c, !PT ;  /* 0x000000060c027c12 */ /* 0x002fc8000f8e3cff */
[----:B------:R-:W-:-:S04]  /*2950*/  SHF.L.U32 R3, R2, 0x1f, RZ ;  /* 0x0000001f02037819 */ /* 0x000fc800000006ff */
[----:B------:R-:W1:Y:S02]  /*2960*/  SYNCS.PHASECHK.TRANS64.TRYWAIT P0, [UR5], R3 ;  /* 0x00000003ff0075a7 */ /* 0x000e640008001105 */
[----:B-1----:R-:W-:Y:S05]  /*2970*/  @!P0 BRA `(.L_x_44) ;  /* 0x0000005000a08947 */ /* 0x002fea0003800000 */
.L_x_131:
[----:B------:R-:W-:-:S04]  /*2980*/  UIADD3 UR4, UPT, UPT, UR4, 0x1, URZ ;  /* 0x0000000104047890 */ /* 0x000fc8000fffe0ff */
[----:B------:R-:W-:-:S04]  /*2990*/  UISETP.NE.AND UP0, UPT, UR4, 0x6, UPT ;  /* 0x000000060400788c */ /* 0x000fc8000bf05270 */
[----:B------:R-:W-:Y:S02]  /*29a0*/  USEL UR6, URZ, 0x1, UP0 ;  /* 0x00000001ff067887 */ /* 0x000fe40008000000 */
[----:B------:R-:W-:-:S04]  /*29b0*/  USEL UR4, UR4, URZ, UP0 ;  /* 0x000000ff04047287 */ /* 0x000fc80008000000 */
[----:B------:R-:W-:Y:S01]  /*29c0*/  ULEA UR5, UR4, UR13, 0x3 ;  /* 0x0000000d04057291 */ /* 0x000fe2000f8e18ff */
[----:B------:R-:W-:-:S04]  /*29d0*/  LOP3.LUT R2, R2, UR6, RZ, 0x3c, !PT ;  /* 0x0000000602027c12 */ /* 0x000fc8000f8e3cff */
[----:B-1----:R-:W-:-:S04]  /*29e0*/  SHF.L.U32 R3, R2, 0x1f, RZ ;  /* 0x0000001f02037819 */ /* 0x002fc800000006ff */
[----:B------:R-:W1:Y:S02]  /*29f0*/  SYNCS.PHASECHK.TRANS64.TRYWAIT P0, [UR5], R3 ;  /* 0x00000003ff0075a7 */ /* 0x000e640008001105 */
[----:B-1----:R-:W-:Y:S05]  /*2a00*/  @!P0 BRA `(.L_x_45) ;  /* 0x0000005000948947 */ /* 0x002fea0003800000 */
.L_x_133:
        /* <DEDUP_REMOVED lines=9> */
.L_x_135:
        /* <DEDUP_REMOVED lines=9> */
.L_x_137:
[----:B------:R-:W-:-:S04]  /*2b30*/  UIADD3 UR4, UPT, UPT, UR4, 0x1, URZ ;  /* 0x0000000104047890 */ /* 0x000fc8000fffe0ff */
[----:B------:R-:W-:-:S04]  /*2b40*/  UISETP.NE.AND UP0, UPT, UR4, 0x6, UPT ;  /* 0x000000060400788c */ /* 0x000fc8000bf05270 */
[----:B------:R-:W-:Y:S02]  /*2b50*/  USEL UR5, URZ, 0x1, UP0 ;  /* 0x00000001ff057887 */ /* 0x000fe40008000000 */
[----:B------:R-:W-:-:S04]  /*2b60*/  USEL UR4, UR4, URZ, UP0 ;  /* 0x000000ff04047287 */ /* 0x000fc80008000000 */
[----:B------:R-:W-:Y:S01]  /*2b70*/  ULEA UR4, UR4, UR13, 0x3 ;  /* 0x0000000d04047291 */ /* 0x000fe2000f8e18ff */
[----:B------:R-:W-:-:S04]  /*2b80*/  LOP3.LUT R2, R2, UR5, RZ, 0x3c, !PT ;  /* 0x0000000502027c12 */ /* 0x000fc8000f8e3cff */
[----:B------:R-:W-:Y:S01]  /*2b90*/  SHF.L.U32 R2, R2, 0x1f, RZ ;  /* 0x0000001f02027819 */ /* 0x000fe200000006ff */
[----:B-1----:R-:W-:-:S07]  /*2ba0*/  IMAD.U32 R0, RZ, RZ, UR4 ;  /* 0x00000004ff007e24 */ /* 0x002fce000f8e00ff */
.L_x_48:
[----:B-1----:R1:W2:Y:S02]  /*2bb0*/  SYNCS.PHASECHK.TRANS64.TRYWAIT P0, [R0+URZ], R2 ;  /* 0x00000002000075a7 */ /* 0x0022a400080011ff */
[----:B--2---:R-:W-:Y:S05]  /*2bc0*/  @!P0 NANOSLEEP.SYNCS 0x989680 ;  /* 0x009896800000895d */ /* 0x004fea0003900000 */
[----:B------:R-:W2:Y:S02]  /*2bd0*/  @!P0 SYNCS.PHASECHK.TRANS64 P0, [R0+URZ], R2 ;  /* 0x00000002000085a7 */ /* 0x000ea400080010ff */
[----:B--2---:R-:W-:Y:S05]  /*2be0*/  @P0 EXIT ;  /* 0x000000000000094d */ /* 0x004fea0003800000 */
[----:B------:R-:W-:Y:S05]  /*2bf0*/  BRA `(.L_x_48) ;  /* 0xfffffffc00ec7947 */ /* 0x000fea000383ffff */
.L_x_22:
[----:B------:R-:W-:-:S04]  /*2c00*/  UISETP.NE.AND UP0, UPT, UR54, URZ, UPT ;  /* 0x000000ff3600728c */ /* 0x000fc8000bf05270 */
[----:B------:R-:W-:-:S09]  /*2c10*/  UISETP.NE.OR UP0, UPT, UR18, 0x1, UP0 ;  /* 0x000000011200788c */ /* 0x000fd20008705670 */
[----:B------:R-:W-:Y:S05]  /*2c20*/  BRA.U UP0, `(.L_x_49) ;  /* 0x0000000500487547 */ /* 0x000fea000b800000 */
[----:B------:R-:W-:Y:S01]  /*2c30*/  ISETP.GE.U32.AND P2, PT, R0, 0x2, PT ;  /* 0x000000020000780c */ /* 0x000fe20003f46070 */
[----:B------:R-:W-:Y:S01]  /*2c40*/  IMAD.MOV.U32 R12, RZ, RZ, 0x1 ;  /* 0x00000001ff0c7424 */ /* 0x000fe200078e00ff */
[----:B------:R-:W-:Y:S02]  /*2c50*/  CS2R R10, SRZ ;  /* 0x00000000000a7805 */ /* 0x000fe4000001ff00 */
[----:B------:R-:W-:Y:S01]  /*2c60*/  CS2R R8, SRZ ;  /* 0x0000000000087805 */ /* 0x000fe2000001ff00 */
[----:B------:R-:W-:Y:S01]  /*2c70*/  UMOV UR6, 0x400 ;  /* 0x0000040000067882 */ /* 0x000fe20000000000 */
[----:B------:R-:W-:Y:S01]  /*2c80*/  UMOV UR5, URZ ;  /* 0x000000ff00057c82 */ /* 0x000fe20008000000 */
[----:B------:R-:W-:-:S12]  /*2c90*/  ULEA UR6, UR54, UR6, 0x18 ;  /* 0x0000000636067291 */ /* 0x000fd8000f8ec0ff */
.L_x_53:
[----:B------:R-:W-:Y:S02]  /*2ca0*/  LEA R2, R8, UR6, 0x3 ;  /* 0x0000000608027c11 */ /* 0x000fe4000f8e18ff */
[----:B------:R-:W-:-:S03]  /*2cb0*/  SHF.L.U32 R4, R9, 0x1f, RZ ;  /* 0x0000001f09047819 */ /* 0x000fc600000006ff */
[----:B------:R-:W-:Y:S01]  /*2cc0*/  VIADD R5, R2, 0x110 ;  /* 0x0000011002057836 */ /* 0x000fe20000000000 */
[----:B------:R-:W2:Y:S02]  /*2cd0*/  SYNCS.PHASECHK.TRANS64.TRYWAIT P0, [R2+URZ+0x100], R4 ;  /* 0x00010004020075a7 */ /* 0x000ea400080011ff */
[----:B--2---:R-:W-:Y:S05]  /*2ce0*/  @!P0 BRA `(.L_x_50) ;  /* 0x0000005000248947 */ /* 0x004fea0003800000 */
.L_x_138:
[----:B------:R-:W-:Y:S01]  /*2cf0*/  ULEA UR4, UR5, UR6, 0x3 ;  /* 0x0000000605047291 */ /* 0x000fe2000f8e18ff */
[----:B--2---:R-:W-:Y:S01]  /*2d00*/  PRMT R2, RZ, 0x654, R5 ;  /* 0x00000654ff027816 */ /* 0x004fe20000000005 */
[----:B------:R-:W-:Y:S01]  /*2d10*/  @!P2 IMAD.MOV.U32 R4, RZ, RZ, 0x10 ;  /* 0x00000010ff04a424 */ /* 0x000fe200078e00ff */
[----:B------:R-:W-:Y:S01]  /*2d20*/  SHF.L.U32 R5, R12, 0x1f, RZ ;  /* 0x0000001f0c057819 */ /* 0x000fe200000006ff */
[----:B------:R-:W-:Y:S01]  /*2d30*/  UIADD3 UR7, UPT, UPT, UR4, 0xa0, URZ ;  /* 0x000000a004077890 */ /* 0x000fe2000fffe0ff */
[----:B------:R2:W-:Y:S05]  /*2d40*/  SYNCS.ARRIVE.TRANS64.RED.A1T0 RZ, [R2+URZ], RZ ;  /* 0x000000ff02ff79a7 */ /* 0x0005ea00081004ff */
[----:B------:R-:W-:Y:S01]  /*2d50*/  IMAD.U32 R6, RZ, RZ, UR7 ;  /* 0x00000007ff067e24 */ /* 0x000fe2000f8e00ff */
[----:B------:R-:W3:Y:S04]  /*2d60*/  SYNCS.PHASECHK.TRANS64.TRYWAIT P0, [UR4+0xb0], R5 ;  /* 0x0000b005ff0075a7 */ /* 0x000ee80008001104 */
[----:B------:R-:W-:Y:S01]  /*2d70*/  PRMT R6, R0, 0x654, R6 ;  /* 0x0000065400067816 */ /* 0x000fe20000000006 */
[----:B--23--:R-:W-:Y:S06]  /*2d80*/  @!P0 BRA `(.L_x_51) ;  /* 0x0000005000108947 */ /* 0x00cfec0003800000 */
.L_x_140:
[----:B------:R-:W-:Y:S01]  /*2d90*/  ULEA UR8, UR5, UR6, 0x4 ;  /* 0x0000000605087291 */ /* 0x000fe2000f8e20ff */
[----:B------:R-:W-:Y:S01]  /*2da0*/  SEL R3, R6, R3, !P2 ;  /* 0x0000000306037207 */ /* 0x000fe20005000000 */
[----:B------:R-:W-:Y:S01]  /*2db0*/  UIADD3 UR9, UPT, UPT, UR4, 0xa0, URZ ;  /* 0x000000a004097890 */ /* 0x000fe2000fffe0ff */
[----:B--2---:R-:W-:Y:S01]  /*2dc0*/  LEA R2, R11, UR6, 0x3 ;  /* 0x000000060b027c11 */ /* 0x004fe2000f8e18ff */
[----:B------:R-:W-:Y:S01]  /*2dd0*/  UIADD3 UR8, UPT, UPT, UR8, 0x130, URZ ;  /* 0x0000013008087890 */ /* 0x000fe2000fffe0ff */
[----:B------:R2:W-:Y:S01]  /*2de0*/  @!P2 SYNCS.ARRIVE.TRANS64.RED RZ, [R3+URZ], R4 ;  /* 0x0000000403ffa9a7 */ /* 0x0005e200080004ff */
[----:B------:R-:W-:Y:S01]  /*2df0*/  UIADD3 UR4, UPT, UPT, UR5, 0x1, URZ ;  /* 0x0000000105047890 */ /* 0x000fe2000fffe0ff */
[----:B------:R-:W-:-:S03]  /*2e00*/  VIADD R8, R8, 0x1 ;  /* 0x0000000108087836 */ /* 0x000fc60000000000 */
[----:B------:R-:W-:Y:S02]  /*2e10*/  UISETP.NE.AND UP0, UPT, UR4, 0x2, UPT ;  /* 0x000000020400788c */ /* 0x000fe4000bf05270 */
[----:B------:R-:W-:Y:S01]  /*2e20*/  ISETP.NE.AND P0, PT, R8, 0x2, PT ;  /* 0x000000020800780c */ /* 0x000fe20003f05270 */
[----:B------:R-:W-:Y:S06]  /*2e30*/  UGETNEXTWORKID.BROADCAST [UR8], [UR9] ;  /* 0x00000000080073ca */ /* 0x000fec0008000100 */
[----:B------:R-:W-:Y:S02]  /*2e40*/  USEL UR7, URZ, 0x1, UP0 ;  /* 0x00000001ff077887 */ /* 0x000fe40008000000 */
[----:B------:R-:W-:-:S04]  /*2e50*/  USEL UR5, UR4, URZ, UP0 ;  /* 0x000000ff04057287 */ /* 0x000fc80008000000 */
[----:B------:R-:W-:Y:S02]  /*2e60*/  LOP3.LUT R12, R12, UR7, RZ, 0x3c, !PT ;  /* 0x000000070c0c7c12 */ /* 0x000fe4000f8e3cff */
[----:B--2---:R-:W-:-:S04]  /*2e70*/  SHF.L.U32 R4, R10, 0x1f, RZ ;  /* 0x0000001f0a047819 */ /* 0x004fc800000006ff */
[----:B------:R-:W2:Y:S02]  /*2e80*/  SYNCS.PHASECHK.TRANS64.TRYWAIT P1, [R2+URZ+0xa0], R4 ;  /* 0x0000a004020075a7 */ /* 0x000ea400080211ff */
[----:B--2---:R-:W-:Y:S05]  /*2e90*/  @!P1 BRA `(.L_x_52) ;  /* 0x0000004c00e49947 */ /* 0x004fea0003800000 */
.L_x_141:
[C---:B--2---:R-:W-:Y:S01]  /*2ea0*/  LEA R4, R11.reuse, UR6, 0x4 ;  /* 0x000000060b047c11 */ /* 0x044fe2000f8e20ff */
[----:B------:R-:W-:Y:S01]  /*2eb0*/  VIADD R2, R2, 0xb0 ;  /* 0x000000b002027836 */ /* 0x000fe20000000000 */
[----:B------:R-:W-:Y:S01]  /*2ec0*/  SEL R8, R8, RZ, P0 ;  /* 0x000000ff08087207 */ /* 0x000fe20000000000 */
[----:B------:R-:W-:-:S03]  /*2ed0*/  VIADD R11, R11, 0x1 ;  /* 0x000000010b0b7836 */ /* 0x000fc60000000000 */
[----:B------:R-:W2:Y:S01]  /*2ee0*/  LDS.128 R4, [R4+0x130] ;  /* 0x0001300004047984 */ /* 0x000ea20000000c00 */
[----:B------:R-:W-:Y:S02]  /*2ef0*/  PRMT R2, RZ, 0x654, R2 ;  /* 0x00000654ff027816 */ /* 0x000fe40000000002 */
[C---:B------:R-:W-:Y:S01]  /*2f00*/  ISETP.NE.AND P1, PT, R11.reuse, 0x2, PT ;  /* 0x000000020b00780c */ /* 0x040fe20003f25270 */
[----:B------:R-:W-:Y:S01]  /*2f10*/  @!PT LDS RZ, [RZ] ;  /* 0x00000000fffff984 */ /* 0x000fe20000000800 */
[----:B------:R-:W-:Y:S01]  /*2f20*/  @!PT LDS RZ, [RZ] ;  /* 0x00000000fffff984 */ /* 0x000fe20000000800 */
[----:B------:R-:W-:Y:S01]  /*2f30*/  @!PT LDS RZ, [RZ] ;  /* 0x00000000fffff984 */ /* 0x000fe20000000800 */
[----:B------:R-:W-:Y:S01]  /*2f40*/  @!PT LDS RZ, [RZ] ;  /* 0x00000000fffff984 */ /* 0x000fe20000000800 */
[----:B------:R3:W-:Y:S06]  /*2f50*/  MEMBAR.ALL.CTA ;  /* 0x0000000000007992 */ /* 0x0007ec0000008000 */
[----:B---3--:R-:W3:Y:S01]  /*2f60*/  FENCE.VIEW.ASYNC.S ;  /* 0x00000000000073c6 */ /* 0x008ee20000000000 */
[----:B------:R-:W-:Y:S01]  /*2f70*/  SEL R11, R11, RZ, P1 ;  /* 0x000000ff0b0b7207 */ /* 0x000fe20000800000 */
[----:B---3--:R3:W-:Y:S01]  /*2f80*/  SYNCS.ARRIVE.TRANS64.RED.A1T0 RZ, [R2+URZ], RZ ;  /* 0x000000ff02ff79a7 */ /* 0x0087e200081004ff */
[----:B--2---:R-:W-:-:S02]  /*2f90*/  LOP3.LUT P3, RZ, R6, 0x1, RZ, 0xc0, !PT ;  /* 0x0000000106ff7812 */ /* 0x004fc4000786c0ff */
[----:B------:R-:W-:-:S04]  /*2fa0*/  SEL R4, RZ, 0x1, P1 ;  /* 0x00000001ff047807 */ /* 0x000fc80000800000 */
[----:B------:R-:W-:Y:S02]  /*2fb0*/  LOP3.LUT R10, R10, R4, RZ, 0x3c, !PT ;  /* 0x000000040a0a7212 */ /* 0x000fe400078e3cff */
[----:B---3--:R-:W-:-:S04]  /*2fc0*/  SEL R2, RZ, 0x1, P0 ;  /* 0x00000001ff027807 */ /* 0x008fc80000000000 */
[----:B------:R-:W-:Y:S01]  /*2fd0*/  LOP3.LUT R9, R9, R2, RZ, 0x3c, !PT ;  /* 0x0000000209097212 */ /* 0x000fe200078e3cff */
[----:B------:R-:W-:Y:S06]  /*2fe0*/  @P3 BRA `(.L_x_53) ;  /* 0xfffffffc002c3947 */ /* 0x000fec000383ffff */
[----:B------:R-:W-:Y:S01]  /*2ff0*/  ULEA UR4, UR5, UR6, 0x3 ;  /* 0x0000000605047291 */ /* 0x000fe2000f8e18ff */
[----:B------:R-:W-:-:S08]  /*3000*/  SHF.L.U32 R2, R12, 0x1f, RZ ;  /* 0x0000001f0c027819 */ /* 0x000fd000000006ff */
[----:B------:R-:W2:Y:S02]  /*3010*/  SYNCS.PHASECHK.TRANS64 P0, [UR4+0xb0], R2 ;  /* 0x0000b002ff0075a7 */ /* 0x000ea40008001004 */
[----:B--2---:R-:W-:Y:S05]  /*3020*/  @P0 BRA `(.L_x_54) ;  /* 0x0000000000080947 */ /* 0x004fea0003800000 */
[----:B------:R-:W2:Y:S02]  /*3030*/  SYNCS.PHASECHK.TRANS64.TRYWAIT P0, [UR4+0xb0], R2 ;  /* 0x0000b002ff0075a7 */ /* 0x000ea40008001104 */
[----:B--2---:R-:W-:Y:S05]  /*3040*/  @!P0 BRA `(.L_x_55) ;  /* 0x0000004c008c8947 */ /* 0x004fea0003800000 */
.L_x_54:
[----:B------:R-:W-:-:S04]  /*3050*/  UIADD3 UR7, UPT, UPT, UR5, 0x1, URZ ;  /* 0x0000000105077890 */ /* 0x000fc8000fffe0ff */
[----:B------:R-:W-:-:S04]  /*3060*/  UISETP.NE.AND UP0, UPT, UR7, 0x2, UPT ;  /* 0x000000020700788c */ /* 0x000fc8000bf05270 */
[----:B------:R-:W-:Y:S02]  /*3070*/  USEL UR8, URZ, 0x1, UP0 ;  /* 0x00000001ff087887 */ /* 0x000fe40008000000 */
[----:B------:R-:W-:-:S04]  /*3080*/  USEL UR7, UR7, URZ, UP0 ;  /* 0x000000ff07077287 */ /* 0x000fc80008000000 */
[----:B------:R-:W-:Y:S01]  /*3090*/  ULEA UR7, UR7, UR6, 0x3 ;  /* 0x0000000607077291 */ /* 0x000fe2000f8e18ff */
[----:B--2---:R-:W-:-:S04]  /*30a0*/  LOP3.LUT R2, R12, UR8, RZ, 0x3c, !PT ;  /* 0x000000080c027c12 */ /* 0x004fc8000f8e3cff */
[----:B------:R-:W-:-:S04]  /*30b0*/  SHF.L.U32 R0, R2, 0x1f, RZ ;  /* 0x0000001f02007819 */ /* 0x000fc800000006ff */
[----:B------:R-:W2:Y:S02]  /*30c0*/  SYNCS.PHASECHK.TRANS64 P0, [UR7+0xb0], R0 ;  /* 0x0000b000ff0075a7 */ /* 0x000ea40008001007 */
[----:B-12---:R-:W-:Y:S05]  /*30d0*/  @P0 EXIT ;  /* 0x000000000000094d */ /* 0x006fea0003800000 */
[----:B------:R-:W-:Y:S02]  /*30e0*/  SHF.L.U32 R2, R2, 0x1f, RZ ;  /* 0x0000001f02027819 */ /* 0x000fe400000006ff */
[----:B------:R-:W-:-:S07]  /*30f0*/  MOV R0, UR7 ;  /* 0x0000000700007c02 */ /* 0x000fce0008000f00 */
.L_x_56:
[----:B-1----:R1:W2:Y:S02]  /*3100*/  SYNCS.PHASECHK.TRANS64.TRYWAIT P0, [R0+URZ+0xb0], R2 ;  /* 0x0000b002000075a7 */ /* 0x0022a400080011ff */
[----:B--2---:R-:W-:Y:S05]  /*3110*/  @!P0 NANOSLEEP.SYNCS 0x989680 ;  /* 0x009896800000895d */ /* 0x004fea0003900000 */
[----:B------:R-:W2:Y:S02]  /*3120*/  @!P0 SYNCS.PHASECHK.TRANS64 P0, [R0+URZ+0xb0], R2 ;  /* 0x0000b002000085a7 */ /* 0x000ea400080010ff */
[----:B--2---:R-:W-:Y:S05]  /*3130*/  @P0 EXIT ;  /* 0x000000000000094d */ /* 0x004fea0003800000 */
[----:B------:R-:W-:Y:S05]  /*3140*/  BRA `(.L_x_56) ;  /* 0xfffffffc00ec7947 */ /* 0x000fea000383ffff */
.L_x_49:
[----:B------:R-:W-:Y:S05]  /*3150*/  BRA.U UP4, `(.L_x_57) ;  /* 0x0000001104447547 */ /* 0x000fea000b800000 */
[----:B------:R-:W-:Y:S01]  /*3160*/  UMOV UR4, 0x40 ;  /* 0x0000004000047882 */ /* 0x000fe20000000000 */
[----:B------:R-:W-:Y:S01]  /*3170*/  NOP ;  /* 0x0000000000007918 */ /* 0x000fe20000000000 */
[----:B------:R-:W-:Y:S01]  /*3180*/  ULEA UR5, UR54, UR4, 0x18 ;  /* 0x0000000436057291 */ /* 0x000fe2000f8ec0ff */
[----:B------:R-:W-:Y:S02]  /*3190*/  UMOV UR6, 0x400 ;  /* 0x0000040000067882 */ /* 0x000fe40000000000 */
[----:B------:R-:W-:-:S06]  /*31a0*/  ULEA UR6, UR54, UR6, 0x18 ;  /* 0x0000000636067291 */ /* 0x000fcc000f8ec0ff */
[----:B------:R-:W2:Y:S02]  /*31b0*/  LDS.U8 R0, [UR5+0x1c] ;  /* 0x00001c05ff007984 */ /* 0x000ea40008000000 */
[----:B--2---:R-:W-:-:S13]  /*31c0*/  ISETP.NE.AND P0, PT, R0, RZ, PT ;  /* 0x000000ff0000720c */ /* 0x004fda0003f05270 */
[----:B------:R-:W-:Y:S05]  /*31d0*/  @P0 BRA `(.L_x_58) ;  /* 0x0000000000580947 */ /* 0x000fea0003800000 */
[----:B------:R-:W-:-:S13]  /*31e0*/  ELECT P0, URZ, PT ;  /* 0x0000000000ff782f */ /* 0x000fda0003800000 */
[----:B------:R-:W-:Y:S05]  /*31f0*/  @!P0 BRA `(.L_x_59) ;  /* 0x0000000000608947 */ /* 0x000fea0003800000 */
[----:B------:R-:W-:Y:S01]  /*3200*/  UMOV UR4, 0x10 ;  /* 0x0000001000047882 */ /* 0x000fe20000000000 */
[----:B------:R-:W-:Y:S01]  /*3210*/  HFMA2 R0, -RZ, RZ, 0, 5.9604644775390625e-08 ;  /* 0x00000001ff007431 */ /* 0x000fe200000001ff */
[----:B------:R-:W-:-:S03]  /*3220*/  MOV R3, 0xffff ;  /* 0x0000ffff00037802 */ /* 0x000fc60000000f00 */
[----:B------:R-:W-:Y:S04]  /*3230*/  DEPBAR.LE SB2, 0x36 ;  /* 0x0000ad800000791a */ /* 0x000fe80000000000 */
[----:B------:R-:W2:Y:S02]  /*3240*/  UTCATOMSWS.FIND_AND_SET.ALIGN UP0, UR4, UR4 ;  /* 0x00000004000475e3 */ /* 0x000ea40008000800 */
[----:B--2---:R-:W-:Y:S01]  /*3250*/  MOV R4, UR4 ;  /* 0x0000000400047c02 */ /* 0x004fe20008000f00 */
[----:B------:R-:W-:Y:S06]  /*3260*/  BRA.U UP0, `(.L_x_60) ;  /* 0x0000000100187547 */ /* 0x000fec000b800000 */
.L_x_61:
[----:B------:R-:W-:Y:S05]  /*3270*/  NANOSLEEP 0x64 ;  /* 0x000000640000795d */ /* 0x000fea0003800000 */
[----:B------:R-:W-:-:S05]  /*3280*/  UMOV UR4, 0x10 ;  /* 0x0000001000047882 */ /* 0x000fca0000000000 */
[----:B------:R-:W-:Y:S04]  /*3290*/  DEPBAR.LE SB2, 0x36 ;  /* 0x0000ad800000791a */ /* 0x000fe80000000000 */
[----:B------:R-:W2:Y:S02]  /*32a0*/  UTCATOMSWS.FIND_AND_SET.ALIGN UP0, UR4, UR4 ;  /* 0x00000004000475e3 */ /* 0x000ea40008000800 */
[----:B--2---:R-:W-:Y:S01]  /*32b0*/  MOV R4, UR4 ;  /* 0x0000000400047c02 */ /* 0x004fe20008000f00 */
[----:B------:R-:W-:Y:S05]  /*32c0*/  BRA.U !UP0, `(.L_x_61) ;  /* 0xfffffffd08e87547 */ /* 0x000fea000b83ffff */
.L_x_60:
[-C--:B------:R-:W-:Y:S02]  /*32d0*/  SHF.L.U32 R3, R3, R4.reuse, RZ ;  /* 0x0000000403037219 */ /* 0x080fe400000006ff */
[----:B------:R-:W-:Y:S01]  /*32e0*/  SHF.L.U32 R0, R0, R4, RZ ;  /* 0x0000000400007219 */ /* 0x000fe200000006ff */
[----:B------:R-:W-:Y:S02]  /*32f0*/  IMAD.SHL.U32 R4, R4, 0x20, RZ ;  /* 0x0000002004047824 */ /* 0x000fe400078e00ff */
[----:B------:R2:W-:Y:S04]  /*3300*/  ATOMS.OR RZ, [UR5+0x14], R3 ;  /* 0x00001403ffff798c */ /* 0x0005e8000b000005 */
[----:B------:R2:W-:Y:S04]  /*3310*/  ATOMS.OR RZ, [UR5+0x18], R0 ;  /* 0x00001800ffff798c */ /* 0x0005e8000b000005 */
[----:B------:R2:W-:Y:S01]  /*3320*/  STS [UR6+0x150], R4 ;  /* 0x00015004ff007988 */ /* 0x0005e20008000806 */
[----:B------:R-:W-:Y:S05]  /*3330*/  BRA `(.L_x_59) ;  /* 0x0000000000107947 */ /* 0x000fea0003800000 */
.L_x_58:
[----:B------:R-:W-:Y:S02]  /*3340*/  MOV R0, 0xffffffff ;  /* 0xffffffff00007802 */ /* 0x000fe40000000f00 */
[----:B------:R-:W-:-:S03]  /*3350*/  MOV R4, 0x3380 ;  /* 0x0000338000047802 */ /* 0x000fc60000000f00 */
[----:B------:R2:W-:Y:S04]  /*3360*/  STS [UR6+0x150], R0 ;  /* 0x00015000ff007988 */ /* 0x0005e80008000806 */
[----:B-12--5:R-:W-:Y:S05]  /*3370*/  CALL.REL.NOINC `($__internal_1_$__cuda_sm10x_tcgen05_guardrail_trap_phase_invalid_during_alloc) ;  /* 0x0000005000647944 */ /* 0x026fea0003c00000 */
.L_x_59:
[----:B------:R-:W-:Y:S05]  /*3380*/  WARPSYNC.ALL ;  /* 0x0000000000007948 */ /* 0x000fea0003800000 */
[----:B------:R-:W3:Y:S01]  /*3390*/  S2UR UR4, SR_CgaCtaId ;  /* 0x00000000000479c3 */ /* 0x000ee20000008800 */
[----:B------:R-:W-:Y:S01]  /*33a0*/  UMOV UR41, 0x400 ;  /* 0x0000040000297882 */ /* 0x000fe20000000000 */
[----:B------:R-:W-:-:S06]  /*33b0*/  NOP ;  /* 0x0000000000007918 */ /* 0x000fcc0000000000 */
[----:B------:R-:W-:Y:S06]  /*33c0*/  BAR.ARV 0x6, 0xa0 ;  /* 0x0182800000007b1d */ /* 0x000fec0000002000 */
[----:B------:R-:W4:Y:S01]  /*33d0*/  LDCU UR6, c[0x0][0x38c] ;  /* 0x00007180ff0677ac */ /* 0x000f220008000800 */
[----:B------:R-:W-:Y:S01]  /*33e0*/  LOP3.LUT R2, R2, 0xffff, RZ, 0xc0, !PT ;  /* 0x0000ffff02027812 */ /* 0x000fe200078ec0ff */
[----:B------:R-:W-:Y:S01]  /*33f0*/  IMAD.MOV.U32 R11, RZ, RZ, 0x1 ;  /* 0x00000001ff0b7424 */ /* 0x000fe200078e00ff */
[----:B------:R-:W-:Y:S01]  /*3400*/  CS2R R8, SRZ ;  /* 0x0000000000087805 */ /* 0x000fe2000001ff00 */
[----:B------:R-:W1:Y:S01]  /*3410*/  LDCU UR7, c[0x0][0x38c] ;  /* 0x00007180ff0777ac */ /* 0x000e620008000800 */
[----:B------:R-:W-:Y:S01]  /*3420*/  R2UR UR42, R2 ;  /* 0x00000000022a72ca */ /* 0x000fe200000e0000 */
[----:B------:R-:W-:Y:S01]  /*3430*/  IMAD.MOV.U32 R10, RZ, RZ, RZ ;  /* 0x000000ffff0a7224 */ /* 0x000fe200078e00ff */
[----:B------:R-:W-:Y:S01]  /*3440*/  UMOV UR45, URZ ;  /* 0x000000ff002d7c82 */ /* 0x000fe20008000000 */
[----:B------:R-:W-:Y:S01]  /*3450*/  UMOV UR39, URZ ;  /* 0x000000ff00277c82 */ /* 0x000fe20008000000 */
[----:B---3--:R-:W-:Y:S01]  /*3460*/  ULEA UR41, UR4, UR41, 0x18 ;  /* 0x0000002904297291 */ /* 0x008fe2000f8ec0ff */
[----:B------:R-:W-:Y:S01]  /*3470*/  UMOV UR62, 0x0 ;  /* 0x00000000003e7882 */ /* 0x000fe20000000000 */
[----:B------:R-:W-:-:S02]  /*3480*/  UMOV UR63, 0x4100010 ;  /* 0x04100010003f7882 */ /* 0x000fc40000000000 */
[----:B------:R-:W-:Y:S02]  /*3490*/  UIADD3 UR5, UPT, UPT, UR41, 0x3400, URZ ;  /* 0x0000340029057890 */ /* 0x000fe4000fffe0ff */
[----:B------:R-:W-:Y:S02]  /*34a0*/  UIADD3 UR4, UPT, UPT, UR41, 0x1b400, URZ ;  /* 0x0001b40029047890 */ /* 0x000fe4000fffe0ff */
[----:B----4-:R-:W-:Y:S01]  /*34b0*/  UIADD3 UR6, UPT, UPT, UR6, 0x7f, URZ ;  /* 0x0000007f06067890 */ /* 0x010fe2000fffe0ff */
[----:B--2---:R-:W2:Y:S01]  /*34c0*/  LDS R0, [UR41+0x150] ;  /* 0x00015029ff007984 */ /* 0x004ea20008000800 */
[----:B------:R-:W-:Y:S02]  /*34d0*/  USHF.R.U32.HI UR5, URZ, 0x4, UR5 ;  /* 0x00000004ff057899 */ /* 0x000fe40008011605 */
[----:B------:R-:W-:Y:S02]  /*34e0*/  USHF.R.S32.HI UR47, URZ, 0x1f, UR6 ;  /* 0x0000001fff2f7899 */ /* 0x000fe40008011406 */
[----:B------:R-:W-:-:S02]  /*34f0*/  USHF.R.U32.HI UR4, URZ, 0x4, UR4 ;  /* 0x00000004ff047899 */ /* 0x000fc40008011604 */
[----:B------:R-:W-:Y:S02]  /*3500*/  ULEA.HI UR47, UR47, UR6, URZ, 0x7 ;  /* 0x000000062f2f7291 */ /* 0x000fe4000f8f38ff */
[----:B------:R-:W-:Y:S02]  /*3510*/  ULOP3.LUT UR5, UR5, 0x3fff, URZ, 0xc0, !UPT ;  /* 0x00003fff05057892 */ /* 0x000fe4000f8ec0ff */
[----:B------:R-:W-:Y:S02]  /*3520*/  USHF.R.S32.HI UR47, URZ, 0x7, UR47 ;  /* 0x00000007ff2f7899 */ /* 0x000fe4000801142f */
[----:B------:R-:W-:Y:S02]  /*3530*/  ULOP3.LUT UR4, UR4, 0x3fff, URZ, 0xc0, !UPT ;  /* 0x00003fff04047892 */ /* 0x000fe4000f8ec0ff */
[----:B------:R-:W-:Y:S01]  /*3540*/  UISETP.LT.AND UP0, UPT, UR47, 0x1, UPT ;  /* 0x000000012f00788c */ /* 0x000fe2000bf01270 */
[----:B------:R-:W-:Y:S01]  /*3550*/  UMOV UR60, 0x0 ;  /* 0x00000000003c7882 */ /* 0x000fe20000000000 */
[----:B------:R-:W-:-:S02]  /*3560*/  UMOV UR61, 0x4100010 ;  /* 0x04100010003d7882 */ /* 0x000fc40000000000 */
[----:B------:R-:W-:Y:S01]  /*3570*/  USEL UR64, UR47, 0x1, !UP0 ;  /* 0x000000012f407887 */ /* 0x000fe2000c000000 */
[----:B------:R-:W-:Y:S01]  /*3580*/  UMOV UR58, 0x0 ;  /* 0x00000000003a7882 */ /* 0x000fe20000000000 */
[----:B------:R-:W-:Y:S01]  /*3590*/  UMOV UR59, 0x4100010 ;  /* 0x04100010003b7882 */ /* 0x000fe20000000000 */
[----:B------:R-:W-:Y:S01]  /*35a0*/  UMOV UR56, 0x0 ;  /* 0x0000000000387882 */ /* 0x000fe20000000000 */
[----:B------:R-:W-:Y:S01]  /*35b0*/  UMOV UR57, 0x4100010 ;  /* 0x0410001000397882 */ /* 0x000fe20000000000 */
[----:B------:R-:W-:Y:S01]  /*35c0*/  UMOV UR54, 0x0 ;  /* 0x0000000000367882 */ /* 0x000fe20000000000 */
[----:B------:R-:W-:Y:S01]  /*35d0*/  UMOV UR55, 0x4100010 ;  /* 0x0410001000377882 */ /* 0x000fe20000000000 */
[----:B------:R-:W-:Y:S01]  /*35e0*/  UMOV UR52, 0x0 ;  /* 0x0000000000347882 */ /* 0x000fe20000000000 */
[----:B------:R-:W-:Y:S01]  /*35f0*/  UMOV UR53, 0x4100010 ;  /* 0x0410001000357882 */ /* 0x000fe20000000000 */
[----:B------:R-:W-:Y:S02]  /*3600*/  ULOP3.LUT UR43, UR5, 0x10000, URZ, 0xfc, !UPT ;  /* 0x00010000052b7892 */ /* 0x000fe4000f8efcff */
[----:B------:R-:W-:-:S02]  /*3610*/  ULOP3.LUT UR44, UR4, 0x10000, URZ, 0xfc, !UPT ;  /* 0x00010000042c7892 */ /* 0x000fc4000f8efcff */
[----:B------:R-:W-:Y:S02]  /*3620*/  UIADD3 UR64, UPT, UPT, -UR64, URZ, URZ ;  /* 0x000000ff40407290 */ /* 0x000fe4000fffe1ff */
[----:B-1----:R-:W-:Y:S01]  /*3630*/  UISETP.GE.AND UP4, UPT, UR7, 0x1, UPT ;  /* 0x000000010700788c */ /* 0x002fe2000bf86270 */
[----:B------:R-:W-:Y:S01]  /*3640*/  UMOV UR50, 0x0 ;  /* 0x0000000000327882 */ /* 0x000fe20000000000 */
[----:B------:R-:W-:Y:S01]  /*3650*/  UMOV UR51, 0x4100010 ;  /* 0x0410001000337882 */ /* 0x000fe20000000000 */
[----:B------:R-:W-:Y:S01]  /*3660*/  UMOV UR48, 0x0 ;  /* 0x0000000000307882 */ /* 0x000fe20000000000 */
[----:B--2---:R-:W-:Y:S01]  /*3670*/  R2UR UR65, R0 ;  /* 0x00000000004172ca */ /* 0x004fe200000e0000 */
[----:B------:R-:W-:-:S14]  /*3680*/  UMOV UR49, 0x4100010 ;  /* 0x0410001000317882 */ /* 0x000fdc0000000000 */
.L_x_68:
[----:B------:R-:W-:Y:S02]  /*3690*/  LEA R0, R10, UR41, 0x3 ;  /* 0x000000290a007c11 */ /* 0x000fe4000f8e18ff */
[----:B------:R-:W-:Y:S02]  /*36a0*/  SHF.L.U32 R2, R9, 0x1f, RZ ;  /* 0x0000001f09027819 */ /* 0x000fe400000006ff */
[----:B------:R-:W-:Y:S01]  /*36b0*/  PLOP3.LUT P0, PT, PT, PT, UP4, 0x80, 0x8 ;  /* 0x000000000008781c */ /* 0x000fe20003f0f048 */
[----:B------:R-:W-:Y:S01]  /*36c0*/  VIADD R3, R0, 0xb0 ;  /* 0x000000b000037836 */ /* 0x000fe20000000000 */
[----:B-1----:R-:W1:Y:S02]  /*36d0*/  SYNCS.PHASECHK.TRANS64.TRYWAIT P1, [R0+URZ+0xa0], R2 ;  /* 0x0000a002000075a7 */ /* 0x002e6400080211ff */
[----:B-1-3--:R-:W-:Y:S09]  /*36e0*/  @!P1 BRA `(.L_x_62) ;  /* 0x0000004400fc9947 */ /* 0x00aff20003800000 */
.L_x_143:
[----:B------:R-:W-:Y:S01]  /*36f0*/  LEA R4, R10, UR41, 0x4 ;  /* 0x000000290a047c11 */ /* 0x000fe2000f8e20ff */
[----:B------:R-:W-:Y:S01]  /*3700*/  @UP4 ULEA UR4, UR39, UR41, 0x3 ;  /* 0x0000002927044291 */ /* 0x000fe2000f8e18ff */
[----:B------:R-:W-:Y:S01]  /*3710*/  PLOP3.LUT P2, PT, PT, PT, PT, 0x80, 0x8 ;  /* 0x000000000008781c */ /* 0x000fe20003f4f070 */
[----:B------:R-:W-:Y:S01]  /*3720*/  ULEA UR46, UR45, UR41, 0x3 ;  /* 0x000000292d2e7291 */ /* 0x000fe2000f8e18ff */
[----:B------:R-:W-:Y:S02]  /*3730*/  PRMT R3, RZ, 0x654, R3 ;  /* 0x00000654ff037816 */ /* 0x000fe40000000003 */
[----:B------:R-:W2:Y:S01]  /*3740*/  LDS.128 R4, [R4+0x130] ;  /* 0x0001300004047984 */ /* 0x000ea20000000c00 */
[----:B-1----:R-:W-:Y:S02]  /*3750*/  @P0 SHF.L.U32 R2, R8, 0x1f, RZ ;  /* 0x0000001f08020819 */ /* 0x002fe400000006ff */
[----:B------:R-:W-:Y:S01]  /*3760*/  SHF.L.U32 R0, R11, 0x1f, RZ ;  /* 0x0000001f0b007819 */ /* 0x000fe200000006ff */
[----:B------:R-:W-:Y:S01]  /*3770*/  @!PT LDS RZ, [RZ] ;  /* 0x00000000fffff984 */ /* 0x000fe20000000800 */
[----:B------:R-:W-:Y:S01]  /*3780*/  @!PT LDS RZ, [RZ] ;  /* 0x00000000fffff984 */ /* 0x000fe20000000800 */
[----:B------:R-:W-:Y:S01]  /*3790*/  @!PT LDS RZ, [RZ] ;  /* 0x00000000fffff984 */ /* 0x000fe20000000800 */
[----:B------:R-:W-:Y:S01]  /*37a0*/  @!PT LDS RZ, [RZ] ;  /* 0x00000000fffff984 */ /* 0x000fe20000000800 */
[----:B------:R1:W-:Y:S06]  /*37b0*/  MEMBAR.ALL.CTA ;  /* 0x0000000000007992 */ /* 0x0003ec0000008000 */
[----:B-1----:R-:W1:Y:S02]  /*37c0*/  FENCE.VIEW.ASYNC.S ;  /* 0x00000000000073c6 */ /* 0x002e640000000000 */
[----:B-1----:R1:W-:Y:S01]  /*37d0*/  SYNCS.ARRIVE.TRANS64.RED.A1T0 RZ, [R3+URZ], RZ ;  /* 0x000000ff03ff79a7 */ /* 0x0023e200081004ff */
[----:B------:R1:W3:Y:S01]  /*37e0*/  @P0 SYNCS.PHASECHK.TRANS64.TRYWAIT P2, [UR4], R2 ;  /* 0x00000002ff0005a7 */ /* 0x0002e20008041104 */
[----:B------:R-:W-:Y:S01]  /*37f0*/  ULEA.HI UR4, UR45, UR45, URZ, 0x1 ;  /* 0x0000002d2d047291 */ /* 0x000fe2000f8f08ff */
[----:B--2---:R-:W-:-:S03]  /*3800*/  LOP3.LUT P1, RZ, R6, 0x1, RZ, 0xc0, !PT ;  /* 0x0000000106ff7812 */ /* 0x004fc6000782c0ff */
[----:B------:R-:W-:Y:S02]  /*3810*/  USHF.L.U32 UR5, UR4, 0x5, URZ ;  /* 0x0000000504057899 */ /* 0x000fe400080006ff */
[----:B------:R-:W-:Y:S02]  /*3820*/  ULOP3.LUT UR36, UR4, 0xffe, URZ, 0xc0, !UPT ;  /* 0x00000ffe04247892 */ /* 0x000fe4000f8ec0ff */
[----:B------:R-:W-:Y:S02]  /*3830*/  ULOP3.LUT UR4, UR5, 0xffffffc0, URZ, 0xc0, !UPT ;  /* 0xffffffc005047892 */ /* 0x000fe4000f8ec0ff */
[----:B------:R-:W-:Y:S02]  /*3840*/  UIADD3 UR36, UPT, UPT, -UR36, UR45, URZ ;  /* 0x0000002d24247290 */ /* 0x000fe4000fffe1ff */
[----:B------:R-:W-:Y:S01]  /*3850*/  UIADD3 UR4, UPT, UPT, UR65, UR4, URZ ;  /* 0x0000000441047290 */ /* 0x000fe2000fffe0ff */
[----:B------:R-:W2:Y:S03]  /*3860*/  SYNCS.PHASECHK.TRANS64.TRYWAIT P0, [UR46+0xe0], R0 ;  /* 0x0000e000ff0075a7 */ /* 0x000ea6000800112e */
[----:B------:R-:W-:Y:S01]  /*3870*/  ULEA UR36, UR36, UR4, 0x14 ;  /* 0x0000000424247291 */ /* 0x000fe2000f8ea0ff */
[----:B-123--:R-:W-:Y:S11]  /*3880*/  @!P0 BRA `(.L_x_63) ;  /* 0x0000004400a88947 */ /* 0x00eff60003800000 */
.L_x_145:
[----:B------:R-:W-:Y:S01]  /*3890*/  IADD3 R10, PT, PT, R10, 0x1, RZ ;  /* 0x000000010a0a7810 */ /* 0x000fe20007ffe0ff */
[----:B------:R-:W-:Y:S06]  /*38a0*/  BRA.U !UP4, `(.L_x_64) ;  /* 0x000000050c107547 */ /* 0x000fec000b800000 */
[----:B------:R-:W-:Y:S01]  /*38b0*/  UPLOP3.LUT UP2, UPT, UPT, UPT, UPT, 0x40, 0x4 ;  /* 0x000000000004789c */ /* 0x000fe20003f4e870 */
[----:B------:R-:W-:Y:S01]  /*38c0*/  UMOV UR38, UR64 ;  /* 0x0000004000267c82 */ /* 0x000fe20008000000 */
[----:B------:R-:W-:Y:S01]  /*38d0*/  UMOV UR37, UR47 ;  /* 0x0000002f00257c82 */ /* 0x000fe20008000000 */
[----:B------:R-:W-:-:S08]  /*38e0*/  UMOV UR5, UR39 ;  /* 0x0000002700057c82 */ /* 0x000fd00008000000 */
.L_x_67:
[----:B------:R-:W-:Y:S02]  /*38f0*/  UIADD3 UR38, UPT, UPT, UR38, 0x1, URZ ;  /* 0x0000000126267890 */ /* 0x000fe4000fffe0ff */
[----:B------:R-:W-:Y:S02]  /*3900*/  ULEA UR7, UR5, UR41, 0x3 ;  /* 0x0000002905077291 */ /* 0x000fe4000f8e18ff */
[----:B------:R-:W-:Y:S01]  /*3910*/  UISETP.NE.AND UP3, UPT, UR38, URZ, UPT ;  /* 0x000000ff2600728c */ /* 0x000fe2000bf65270 */
[----:B--23--:R-:W-:Y:S10]  /*3920*/  @P2 BRA `(.L_x_65) ;  /* 0x00000000000c2947 */ /* 0x00cff40003800000 */
[----:B-1----:R-:W-:Y:S04]  /*3930*/  SHF.L.U32 R2, R8, 0x1f, RZ ;  /* 0x0000001f08027819 */ /* 0x002fe800000006ff */
[----:B------:R-:W1:Y:S02]  /*3940*/  SYNCS.PHASECHK.TRANS64.TRYWAIT P0, [UR7], R2 ;  /* 0x00000002ff0075a7 */ /* 0x000e640008001107 */
[----:B-1----:R-:W-:Y:S05]  /*3950*/  @!P0 BRA `(.L_x_66) ;  /* 0x00000044008c8947 */ /* 0x002fea0003800000 */
.L_x_65:
[----:B------:R-:W-:Y:S01]  /*3960*/  UISETP.NE.AND UP0, UPT, UR37, 0x1, UPT ;  /* 0x000000012500788c */ /* 0x000fe2000bf05270 */
[----:B------:R-:W-:Y:S01]  /*3970*/  PLOP3.LUT P2, PT, PT, PT, PT, 0x80, 0x8 ;  /* 0x000000000008781c */ /* 0x000fe20003f4f070 */
[----:B------:R-:W-:Y:S02]  /*3980*/  UIADD3 UR4, UPT, UPT, UR5, 0x1, URZ ;  /* 0x0000000105047890 */ /* 0x000fe4000fffe0ff */
[----:B------:R-:W-:Y:S02]  /*3990*/  UIADD3 UR40, UPT, UPT, UR7, 0x30, URZ ;  /* 0x0000003007287890 */ /* 0x000fe4000fffe0ff */
[----:B------:R-:W-:Y:S01]  /*39a0*/  UISETP.NE.AND UP1, UPT, UR4, 0x6, UPT ;  /* 0x000000060400788c */ /* 0x000fe2000bf25270 */
[----:B------:R-:W-:Y:S01]  /*39b0*/  PLOP3.LUT P0, PT, PT, PT, UP0, 0x80, 0x8 ;  /* 0x000000000008781c */ /* 0x000fe20003f0f008 */
[----:B------:R-:W-:Y:S02]  /*39c0*/  UIADD3 UR37, UPT, UPT, UR37, -0x1, URZ ;  /* 0xffffffff25257890 */ /* 0x000fe4000fffe0ff */
[----:B------:R-:W-:Y:S02]  /*39d0*/  USEL UR6, URZ, 0x1, UP1 ;  /* 0x00000001ff067887 */ /* 0x000fe40008800000 */
[----:B------:R-:W-:Y:S01]  /*39e0*/  USEL UR39, UR4, URZ, UP1 ;  /* 0x000000ff04277287 */ /* 0x000fe20008800000 */
[----:B------:R-:W-:Y:S01]  /*39f0*/  UMOV UR7, 0x40004040 ;  /* 0x4000404000077882 */ /* 0x000fe20000000000 */
[----:B------:R-:W-:Y:S02]  /*3a00*/  UMOV UR35, 0x40004040 ;  /* 0x4000404000237882 */ /* 0x000fe40000000000 */
[----:B------:R-:W-:Y:S01]  /*3a10*/  @UP0 ULEA UR4, UR39, UR41, 0x3 ;  /* 0x0000002927040291 */ /* 0x000fe2000f8e18ff */
[----:B------:R-:W-:Y:S01]  /*3a20*/  LOP3.LUT R8, R8, UR6, RZ, 0x3c, !PT ;  /* 0x0000000608087c12 */ /* 0x000fe2000f8e3cff */
[----:B------:R-:W-:Y:S01]  /*3a30*/  ULEA UR6, UR5, UR44, 0xa ;  /* 0x0000002c05067291 */ /* 0x000fe2000f8e50ff */
[----:B------:R-:W-:Y:S02]  /*3a40*/  UMOV UR33, 0x40004040 ;  /* 0x4000404000217882 */ /* 0x000fe40000000000 */
[----:B-1----:R-:W-:Y:S01]  /*3a50*/  @P0 SHF.L.U32 R0, R8, 0x1f, RZ ;  /* 0x0000001f08000819 */ /* 0x002fe200000006ff */
[----:B------:R-:W-:Y:S02]  /*3a60*/  UIADD3 UR34, UPT, UPT, UR6, 0x2, URZ ;  /* 0x0000000206227890 */ /* 0x000fe4000fffe0ff */
[----:B------:R-:W-:Y:S01]  /*3a70*/  UIADD3 UR30, UPT, UPT, UR6, 0x4, URZ ;  /* 0x00000004061e7890 */ /* 0x000fe2000fffe0ff */
[----:B------:R2:W3:Y:S01]  /*3a80*/  @P0 SYNCS.PHASECHK.TRANS64.TRYWAIT P2, [UR4], R0 ;  /* 0x00000000ff0005a7 */ /* 0x0004e20008041104 */
[----:B------:R-:W-:Y:S02]  /*3a90*/  ULEA UR4, UR5, UR43, 0xa ;  /* 0x0000002b05047291 */ /* 0x000fe4000f8e50ff */
[----:B------:R-:W-:Y:S02]  /*3aa0*/  UIADD3 UR26, UPT, UPT, UR6, 0x6, URZ ;  /* 0x00000006061a7890 */ /* 0x000fe4000fffe0ff */
        /* <DEDUP_REMOVED lines=10> */
[----:B------:R-:W-:Y:S01]  /*3b50*/  UIADD3 UR8, UPT, UPT, UR4, 0x206, URZ ;  /* 0x0000020604087890 */ /* 0x000fe2000fffe0ff */
[----:B------:R-:W-:Y:S01]  /*3b60*/  UMOV UR5, 0x40004040 ;  /* 0x4000404000057882 */ /* 0x000fe20000000000 */
[----:B------:R-:W-:Y:S01]  /*3b70*/  UMOV UR31, 0x40004040 ;  /* 0x40004040001f7882 */ /* 0x000fe20000000000 */
[----:B------:R1:W-:Y:S01]  /*3b80*/  UTCHMMA gdesc[UR4], gdesc[UR6], tmem[UR36], tmem[UR62], idesc[UR63], UP2 ;  /* 0x00ff3e06040075ea */ /* 0x0003e20009000024 */
[----:B------:R-:W-:Y:S01]  /*3b90*/  UPLOP3.LUT UP2, UPT, UPT, UPT, UPT, 0x80, 0x8 ;  /* 0x000000000008789c */ /* 0x000fe20003f4f070 */
[----:B------:R2:W-:Y:S01]  /*3ba0*/  UTCHMMA gdesc[UR32], gdesc[UR34], tmem[UR36], tmem[UR60], idesc[UR61], UPT ;  /* 0x00ff3c22200075ea */ /* 0x0005e2000b800024 */
[----:B------:R-:W-:Y:S01]  /*3bb0*/  UMOV UR29, 0x40004040 ;  /* 0x40004040001d7882 */ /* 0x000fe20000000000 */
[----:B------:R-:W-:Y:S01]  /*3bc0*/  UMOV UR27, 0x40004040 ;  /* 0x40004040001b7882 */ /* 0x000fe20000000000 */
        /* <DEDUP_REMOVED lines=12> */
[----:B------:R-:W-:Y:S01]  /*3c90*/  UMOV UR9, 0x40004040 ;  /* 0x4000404000097882 */ /* 0x000fe20000000000 */
[----:B------:R2:W-:Y:S01]  /*3ca0*/  UTCHMMA gdesc[UR12], gdesc[UR14], tmem[UR36], tmem[UR50], idesc[UR51], UPT ;  /* 0x00ff320e0c0075ea */ /* 0x0005e2000b800024 */
[----:B------:R2:W-:Y:S01]  /*3cb0*/  UTCHMMA gdesc[UR8], gdesc[UR10], tmem[UR36], tmem[UR48], idesc[UR49], UPT ;  /* 0x00ff300a080075ea */ /* 0x0005e2000b800024 */
[----:B------:R2:W-:Y:S01]  /*3cc0*/  UTCBAR.MULTICAST [UR40], URZ, UR42 ;  /* 0x000000ff280073e9 */ /* 0x0005e2000800082a */
[----:B-1----:R-:W-:Y:S01]  /*3cd0*/  UMOV UR5, UR39 ;  /* 0x0000002700057c82 */ /* 0x002fe20008000000 */
[----:B------:R-:W-:Y:S05]  /*3ce0*/  BRA.U UP3, `(.L_x_67) ;  /* 0xfffffffd03007547 */ /* 0x000fea000b83ffff */
.L_x_64:
[----:B------:R-:W-:Y:S01]  /*3cf0*/  UIADD3 UR4, UPT, UPT, UR45, 0x1, URZ ;  /* 0x000000012d047890 */ /* 0x000fe2000fffe0ff */
[C---:B------:R-:W-:Y:S01]  /*3d00*/  ISETP.NE.AND P0, PT, R10.reuse, 0x2, PT ;  /* 0x000000020a00780c */ /* 0x040fe20003f05270 */
[----:B------:R-:W-:Y:S02]  /*3d10*/  UIADD3 UR5, UPT, UPT, UR46, 0xc0, URZ ;  /* 0x000000c02e057890 */ /* 0x000fe4000fffe0ff */
[----:B------:R-:W-:Y:S01]  /*3d20*/  UISETP.NE.AND UP0, UPT, UR4, 0x4, UPT ;  /* 0x000000040400788c */ /* 0x000fe2000bf05270 */
[----:B-12---:R-:W-:Y:S02]  /*3d30*/  SEL R0, RZ, 0x1, P0 ;  /* 0x00000001ff007807 */ /* 0x006fe40000000000 */
[----:B------:R-:W-:Y:S01]  /*3d40*/  SEL R10, R10, RZ, P0 ;  /* 0x000000ff0a0a7207 */ /* 0x000fe20000000000 */
[----:B------:R-:W-:Y:S01]  /*3d50*/  USEL UR6, URZ, 0x1, UP0 ;  /* 0x00000001ff067887 */ /* 0x000fe20008000000 */
[----:B------:R-:W-:Y:S01]  /*3d60*/  LOP3.LUT R9, R9, R0, RZ, 0x3c, !PT ;  /* 0x0000000009097212 */ /* 0x000fe200078e3cff */
[----:B------:R-:W-:Y:S01]  /*3d70*/  USEL UR45, UR4, URZ, UP0 ;  /* 0x000000ff042d7287 */ /* 0x000fe20008000000 */
[----:B------:R1:W-:Y:S03]  /*3d80*/  UTCBAR [UR5], URZ ;  /* 0x000000ff050073e9 */ /* 0x0003e600080000ff */
[----:B------:R-:W-:Y:S01]  /*3d90*/  LOP3.LUT R11, R11, UR6, RZ, 0x3c, !PT ;  /* 0x000000060b0b7c12 */ /* 0x000fe2000f8e3cff */
[----:B------:R-:W-:Y:S07]  /*3da0*/  @P1 BRA `(.L_x_68) ;  /* 0xfffffff800381947 */ /* 0x000fee000383ffff */
[----:B------:R-:W2:Y:S01]  /*3db0*/  S2UR UR8, SR_CgaCtaId ;  /* 0x00000000000879c3 */ /* 0x000ea20000008800 */
[----:B------:R-:W-:Y:S01]  /*3dc0*/  ELECT P0, URZ, PT ;  /* 0x0000000000ff782f */ /* 0x000fe20003800000 */
[----:B------:R-:W-:Y:S01]  /*3dd0*/  IMAD.MOV.U32 R0, RZ, RZ, 0x1 ;  /* 0x00000001ff007424 */ /* 0x000fe200078e00ff */
[----:B------:R-:W-:Y:S01]  /*3de0*/  UIADD3 UR41, UPT, UPT, UR41, 0xe0, URZ ;  /* 0x000000e029297890 */ /* 0x000fe2000fffe0ff */
[----:B------:R-:W-:Y:S01]  /*3df0*/  SHF.L.U32 R2, R11, 0x1f, RZ ;  /* 0x0000001f0b027819 */ /* 0x000fe200000006ff */
[----:B------:R-:W-:-:S03]  /*3e00*/  UMOV UR4, 0x40 ;  /* 0x0000004000047882 */ /* 0x000fc60000000000 */
[----:B------:R-:W-:Y:S01]  /*3e10*/  UVIRTCOUNT.DEALLOC.SMPOOL 0x80 ;  /* 0x000000800000784c */ /* 0x000fe20000000000 */
[----:B--2---:R-:W-:Y:S02]  /*3e20*/  ULEA UR8, UR8, UR4, 0x18 ;  /* 0x0000000408087291 */ /* 0x004fe4000f8ec0ff */
[----:B------:R-:W-:-:S07]  /*3e30*/  ULEA UR4, UR45, UR41, 0x3 ;  /* 0x000000292d047291 */ /* 0x000fce000f8e18ff */
[----:B------:R2:W-:Y:S02]  /*3e40*/  @P0 STS.U8 [UR8+0x1c], R0 ;  /* 0x00001c00ff000988 */ /* 0x0005e40008000008 */
[----:B------:R-:W4:Y:S02]  /*3e50*/  SYNCS.PHASECHK.TRANS64.TRYWAIT P0, [UR4], R2 ;  /* 0x00000002ff0075a7 */ /* 0x000f240008001104 */
[----:B--2-4-:R-:W-:Y:S05]  /*3e60*/  @!P0 BRA `(.L_x_69) ;  /* 0x0000004000608947 */ /* 0x014fea0003800000 */
.L_x_148:
[----:B------:R-:W-:-:S04]  /*3e70*/  UIADD3 UR4, UPT, UPT, UR45, 0x1, URZ ;  /* 0x000000012d047890 */ /* 0x000fc8000fffe0ff */
[----:B------:R-:W-:-:S04]  /*3e80*/  UISETP.NE.AND UP0, UPT, UR4, 0x4, UPT ;  /* 0x000000040400788c */ /* 0x000fc8000bf05270 */
[----:B------:R-:W-:Y:S02]  /*3e90*/  USEL UR6, URZ, 0x1, UP0 ;  /* 0x00000001ff067887 */ /* 0x000fe40008000000 */
[----:B------:R-:W-:-:S04]  /*3ea0*/  USEL UR4, UR4, URZ, UP0 ;  /* 0x000000ff04047287 */ /* 0x000fc80008000000 */
[----:B-1----:R-:W-:Y:S01]  /*3eb0*/  ULEA UR5, UR4, UR41, 0x3 ;  /* 0x0000002904057291 */ /* 0x002fe2000f8e18ff */
[----:B--2---:R-:W-:-:S04]  /*3ec0*/  LOP3.LUT R2, R11, UR6, RZ, 0x3c, !PT ;  /* 0x000000060b027c12 */ /* 0x004fc8000f8e3cff */
[----:B------:R-:W-:-:S04]  /*3ed0*/  SHF.L.U32 R3, R2, 0x1f, RZ ;  /* 0x0000001f02037819 */ /* 0x000fc800000006ff */
[----:B------:R-:W1:Y:S02]  /*3ee0*/  SYNCS.PHASECHK.TRANS64.TRYWAIT P0, [UR5], R3 ;  /* 0x00000003ff0075a7 */ /* 0x000e640008001105 */
[----:B-1----:R-:W-:Y:S05]  /*3ef0*/  @!P0 BRA `(.L_x_70) ;  /* 0x0000004000548947 */ /* 0x002fea0003800000 */
.L_x_150:
        /* <DEDUP_REMOVED lines=9> */
.L_x_152:
[----:B------:R-:W-:-:S04]  /*3f90*/  UIADD3 UR4, UPT, UPT, UR4, 0x1, URZ ;  /* 0x0000000104047890 */ /* 0x000fc8000fffe0ff */
[----:B------:R-:W-:-:S04]  /*3fa0*/  UISETP.NE.AND UP0, UPT, UR4, 0x4, UPT ;  /* 0x000000040400788c */ /* 0x000fc8000bf05270 */
[----:B------:R-:W-:Y:S02]  /*3fb0*/  USEL UR5, URZ, 0x1, UP0 ;  /* 0x00000001ff057887 */ /* 0x000fe40008000000 */
[----:B------:R-:W-:-:S04]  /*3fc0*/  USEL UR4, UR4, URZ, UP0 ;  /* 0x000000ff04047287 */ /* 0x000fc80008000000 */
[----:B------:R-:W-:Y:S01]  /*3fd0*/  ULEA UR4, UR4, UR41, 0x3 ;  /* 0x0000002904047291 */ /* 0x000fe2000f8e18ff */
[----:B------:R-:W-:-:S04]  /*3fe0*/  LOP3.LUT R2, R2, UR5, RZ, 0x3c, !PT ;  /* 0x0000000502027c12 */ /* 0x000fc8000f8e3cff */
[----:B------:R-:W-:-:S04]  /*3ff0*/  SHF.L.U32 R2, R2, 0x1f, RZ ;  /* 0x0000001f02027819 */ /* 0x000fc800000006ff */
[----:B------:R-:W2:Y:S02]  /*4000*/  SYNCS.PHASECHK.TRANS64.TRYWAIT P0, [UR4], R2 ;  /* 0x00000002ff0075a7 */ /* 0x000ea40008001104 */
[----:B--2---:R-:W-:Y:S05]  /*4010*/  @!P0 BRA `(.L_x_72) ;  /* 0x00000040003c8947 */ /* 0x004fea0003800000 */
.L_x_154:
[----:B------:R-:W-:Y:S01]  /*4020*/  NOP ;  /* 0x0000000000007918 */ /* 0x000fe20000000000 */
[----:B-1----:R-:W1:Y:S01]  /*4030*/  LDS R0, [UR8+0x14] ;  /* 0x00001408ff007984 */ /* 0x002e620008000800 */
[----:B------:R-:W-:Y:S01]  /*4040*/  ULOP3.LUT UR4, UR65, 0xffff, URZ, 0xc0, !UPT ;  /* 0x0000ffff41047892 */ /* 0x000fe2000f8ec0ff */
[----:B------:R-:W-:Y:S01]  /*4050*/  UMOV UR5, 0xffff ;  /* 0x0000ffff00057882 */ /* 0x000fe20000000000 */
[----:B------:R-:W-:Y:S02]  /*4060*/  UMOV UR6, 0x1 ;  /* 0x0000000100067882 */ /* 0x000fe40000000000 */
[----:B------:R-:W-:-:S04]  /*4070*/  USHF.R.U32.HI UR4, URZ, 0x5, UR4 ;  /* 0x00000005ff047899 */ /* 0x000fc80008011604 */
[----:B------:R-:W-:Y:S02]  /*4080*/  USHF.L.U32 UR5, UR5, UR4, URZ ;  /* 0x0000000405057299 */ /* 0x000fe400080006ff */
[----:B------:R-:W-:-:S04]  /*4090*/  USHF.L.U32 UR4, UR6, UR4, URZ ;  /* 0x0000000406047299 */ /* 0x000fc800080006ff */
[----:B-1----:R-:W-:-:S04]  /*40a0*/  LOP3.LUT R0, R0, UR5, RZ, 0xc0, !PT ;  /* 0x0000000500007c12 */ /* 0x002fc8000f8ec0ff */
[----:B------:R-:W-:-:S13]  /*40b0*/  ISETP.NE.AND P0, PT, R0, UR5, PT ;  /* 0x0000000500007c0c */ /* 0x000fda000bf05270 */
[----:B------:R-:W-:Y:S05]  /*40c0*/  @P0 BRA `(.L_x_73) ;  /* 0x0000000000580947 */ /* 0x000fea0003800000 */
[----:B------:R-:W1:Y:S02]  /*40d0*/  LDS R0, [UR8+0x18] ;  /* 0x00001808ff007984 */ /* 0x000e640008000800 */
[----:B-1----:R-:W-:-:S04]  /*40e0*/  LOP3.LUT R0, R0, UR4, RZ, 0xc0, !PT ;  /* 0x0000000400007c12 */ /* 0x002fc8000f8ec0ff */
[----:B------:R-:W-:-:S13]  /*40f0*/  ISETP.NE.AND P0, PT, R0, UR4, PT ;  /* 0x0000000400007c0c */ /* 0x000fda000bf05270 */
[----:B------:R-:W-:Y:S05]  /*4100*/  @P0 BRA `(.L_x_74) ;  /* 0x00000000003c0947 */ /* 0x000fea0003800000 */
[----:B------:R-:W1:Y:S01]  /*4110*/  S2R R2, SR_LANEID ;  /* 0x0000000000027919 */ /* 0x000e620000000000 */
[----:B------:R-:W-:-:S06]  /*4120*/  ULOP3.LUT UR5, URZ, UR5, URZ, 0x33, !UPT ;  /* 0x00000005ff057292 */ /* 0x000fcc000f8e33ff */
[----:B------:R-:W-:-:S04]  /*4130*/  IMAD.U32 R0, RZ, RZ, UR5 ;  /* 0x00000005ff007e24 */ /* 0x000fc8000f8e00ff */
[----:B------:R2:W4:Y:S02]  /*4140*/  REDUX UR7, R0 ;  /* 0x00000000000773c4 */ /* 0x0005240000000000 */
[----:B------:R1:W-:Y:S01]  /*4150*/  UTCATOMSWS.AND URZ, UR5 ;  /* 0x0000000500ff79e3 */ /* 0x0003e20008000000 */
[----:B--2---:R-:W-:Y:S01]  /*4160*/  LOP3.LUT R0, RZ, UR4, RZ, 0x33, !PT ;  /* 0x00000004ff007c12 */ /* 0x004fe2000f8e33ff */
[----:B------:R-:W-:Y:S02]  /*4170*/  VOTEU.ANY UR4, UPT, PT ;  /* 0x0000000000047886 */ /* 0x000fe400038e0100 */
[----:B------:R-:W-:Y:S02]  /*4180*/  UFLO.U32 UR4, UR4 ;  /* 0x00000004000472bd */ /* 0x000fe400080e0000 */
[----:B------:R-:W2:Y:S04]  /*4190*/  REDUX UR6, R0 ;  /* 0x00000000000673c4 */ /* 0x000ea80000000000 */
[----:B-1----:R-:W-:-:S02]  /*41a0*/  ISETP.EQ.U32.AND P0, PT, R2, UR4, PT ;  /* 0x0000000402007c0c */ /* 0x002fc4000bf02070 */
[----:B----4-:R-:W-:-:S11]  /*41b0*/  MOV R2, UR7 ;  /* 0x0000000700027c02 */ /* 0x010fd60008000f00 */
[----:B------:R1:W-:Y:S01]  /*41c0*/  @P0 ATOMS.AND RZ, [UR8+0x14], R2 ;  /* 0x00001402ffff098c */ /* 0x0003e2000a800008 */
[----:B--2---:R-:W-:-:S05]  /*41d0*/  IMAD.U32 R0, RZ, RZ, UR6 ;  /* 0x00000006ff007e24 */ /* 0x004fca000f8e00ff */
[----:B------:R1:W-:Y:S01]  /*41e0*/  @P0 ATOMS.AND RZ, [UR8+0x18], R0 ;  /* 0x00001800ffff098c */ /* 0x0003e2000a800008 */
[----:B------:R-:W-:Y:S05]  /*41f0*/  BRA `(.L_x_75) ;  /* 0x0000000000147947 */ /* 0x000fea0003800000 */
.L_x_74:
[----:B------:R-:W-:Y:S02]  /*4200*/  MOV R2, 0x4220 ;  /* 0x0000422000027802 */ /* 0x000fe40000000f00 */
[----:B---3-5:R-:W-:Y:S05]  /*4210*/  CALL.REL.NOINC `($__internal_0_$__cuda_sm10x_tcgen05_guardrail_trap_col_being_dealloced_not_returned_by_alloc) ;  /* 0x0000004000b07944 */ /* 0x028fea0003c00000 */
[----:B------:R-:W-:Y:S05]  /*4220*/  BRA `(.L_x_75) ;  /* 0x0000000000087947 */ /* 0x000fea0003800000 */
.L_x_73:
[----:B------:R-:W-:Y:S02]  /*4230*/  MOV R2, 0x4250 ;  /* 0x0000425000027802 */ /* 0x000fe40000000f00 */
[----:B---3-5:R-:W-:Y:S05]  /*4240*/  CALL.REL.NOINC `($__internal_2_$__cuda_sm10x_tcgen05_guardrail_trap_unallocated_columns_being_dealloced) ;  /* 0x0000004000bc7944 */ /* 0x028fea0003c00000 */
.L_x_75:
[----:B------:R-:W-:Y:S01]  /*4250*/  NOP ;  /* 0x0000000000007918 */ /* 0x000fe20000000000 */
[----:B------:R-:W-:Y:S05]  /*4260*/  EXIT ;  /* 0x000000000000794d */ /* 0x000fea0003800000 */
.L_x_57:
[----:B------:R-:W-:-:S09]  /*4270*/  UISETP.NE.OR UP0, UPT, UR18, 0x3, !UP3 ;  /* 0x000000031200788c */ /* 0x000fd2000df05670 */
[----:B------:R-:W-:Y:S05]  /*4280*/  BRA.U UP0, `(.L_x_76) ;  /* 0x0000001100247547 */ /* 0x000fea000b800000 */
[----:B------:R-:W2:Y:S01]  /*4290*/  LDCU.64 UR4, c[0x0][0x888] ;  /* 0x00011100ff0477ac */ /* 0x000ea20008000a00 */
[----:B------:R-:W3:Y:S01]  /*42a0*/  LDC.64 R12, c[0x0][0x348] ;  /* 0x0000d200ff0c7b82 */ /* 0x000ee20000000a00 */
[----:B------:R-:W-:Y:S02]  /*42b0*/  HFMA2 R9, -RZ, RZ, 0, 0 ;  /* 0x00000000ff097431 */ /* 0x000fe400000001ff */
[----:B------:R-:W-:Y:S01]  /*42c0*/  IMAD.MOV.U32 R11, RZ, RZ, 0x1 ;  /* 0x00000001ff0b7424 */ /* 0x000fe200078e00ff */
[----:B------:R-:W4:Y:S01]  /*42d0*/  LDCU UR37, c[0x0][0x370] ;  /* 0x00006e00ff2577ac */ /* 0x000f220008000800 */
[----:B------:R-:W-:Y:S01]  /*42e0*/  IMAD.MOV.U32 R10, RZ, RZ, RZ ;  /* 0x000000ffff0a7224 */ /* 0x000fe200078e00ff */
[----:B------:R-:W-:Y:S01]  /*42f0*/  MOV R3, 0x1000 ;  /* 0x0000100000037802 */ /* 0x000fe20000000f00 */
[----:B------:R-:W4:Y:S01]  /*4300*/  LDCU.128 UR32, c[0x0][0xb10] ;  /* 0x00016200ff2077ac */ /* 0x000f220008000c00 */
[----:B------:R-:W1:Y:S01]  /*4310*/  LDCU UR29, c[0x0][0x374] ;  /* 0x00006e80ff1d77ac */ /* 0x000e620008000800 */
[----:B------:R-:W1:Y:S01]  /*4320*/  LDCU.64 UR30, c[0x0][0x890] ;  /* 0x00011200ff1e77ac */ /* 0x000e620008000a00 */
[----:B--2---:R-:W-:Y:S01]  /*4330*/  UISETP.NE.U32.AND UP0, UPT, UR4, URZ, UPT ;  /* 0x000000ff0400728c */ /* 0x004fe2000bf05070 */
[----:B------:R-:W2:Y:S01]  /*4340*/  LDCU UR15, c[0x0][0xb0c] ;  /* 0x00016180ff0f77ac */ /* 0x000ea20008000800 */
[----:B------:R-:W3:Y:S01]  /*4350*/  LDCU UR41, c[0x0][0xb20] ;  /* 0x00016400ff2977ac */ /* 0x000ee20008000800 */
[----:B------:R-:W3:Y:S01]  /*4360*/  LDCU UR4, c[0x0][0xb30] ;  /* 0x00016600ff0477ac */ /* 0x000ee20008000800 */
[----:B----4-:R-:W-:-:S02]  /*4370*/  UIMAD.WIDE.U32 UR6, UR37, UR32, URZ ;  /* 0x00000020250672a5 */ /* 0x010fc4000f8e00ff */
[----:B-1----:R-:W-:Y:S02]  /*4380*/  UIMAD.WIDE.U32 UR8, UR29, UR35, URZ ;  /* 0x000000231d0872a5 */ /* 0x002fe4000f8e00ff */
[----:B------:R-:W-:Y:S02]  /*4390*/  USEL UR40, URZ, 0x1, UP5 ;  /* 0x00000001ff287887 */ /* 0x000fe4000a800000 */
[----:B------:R-:W-:Y:S02]  /*43a0*/  UISETP.NE.U32.AND UP6, UPT, UR30, URZ, UPT ;  /* 0x000000ff1e00728c */ /* 0x000fe4000bfc5070 */
[----:B------:R-:W-:Y:S01]  /*43b0*/  UISETP.NE.AND.EX UP5, UPT, UR5, URZ, UPT, UP0 ;  /* 0x000000ff0500728c */ /* 0x000fe2000bfa5300 */
[----:B------:R-:W-:Y:S01]  /*43c0*/  UMOV UR24, 0x400 ;  /* 0x0000040000187882 */ /* 0x000fe20000000000 */
[----:B------:R-:W-:Y:S01]  /*43d0*/  UISETP.NE.AND UP0, UPT, UR42, 0x1, UPT ;  /* 0x000000012a00788c */ /* 0x000fe2000bf05270 */
[----:B------:R-:W-:Y:S01]  /*43e0*/  UMOV UR6, UR7 ;  /* 0x0000000700067c82 */ /* 0x000fe20008000000 */
[----:B------:R-:W-:Y:S01]  /*43f0*/  UMOV UR38, UR9 ;  /* 0x0000000900267c82 */ /* 0x000fe20008000000 */
[----:B--2---:R-:W-:Y:S01]  /*4400*/  UISETP.NE.AND UP0, UPT, UR15, 0x1, UPT ;  /* 0x000000010f00788c */ /* 0x004fe2000bf05270 */
[----:B------:R-:W-:Y:S01]  /*4410*/  UMOV UR25, URZ ;  /* 0x000000ff00197c82 */ /* 0x000fe20008000000 */
[----:B------:R-:W-:-:S02]  /*4420*/  UPLOP3.LUT UP4, UPT, UPT, UPT, UPT, 0x40, 0x4 ;  /* 0x000000000004789c */ /* 0x000fc40003f8e870 */
[----:B------:R-:W-:Y:S01]  /*4430*/  UISETP.GE.AND UP2, UPT, UR42, 0x1, UPT ;  /* 0x000000012a00788c */ /* 0x000fe2000bf46270 */
[----:B------:R-:W1:Y:S01]  /*4440*/  LDCU.64 UR16, c[0x0][0xb28] ;  /* 0x00016500ff1077ac */ /* 0x000e620008000a00 */
[----:B------:R-:W-:Y:S02]  /*4450*/  ULEA UR24, UR54, UR24, 0x18 ;  /* 0x0000001836187291 */ /* 0x000fe4000f8ec0ff */
[----:B------:R-:W-:Y:S02]  /*4460*/  UISETP.NE.AND.EX UP6, UPT, UR31, URZ, UPT, UP6 ;  /* 0x000000ff1f00728c */ /* 0x000fe4000bfc5360 */
[----:B------:R-:W-:Y:S02]  /*4470*/  USHF.R.U32.HI UR39, URZ, UR33, UR6 ;  /* 0x00000021ff277299 */ /* 0x000fe40008011606 */
[----:B---3--:R-:W-:Y:S02]  /*4480*/  USHF.R.U32.HI UR38, URZ, UR41, UR38 ;  /* 0x00000029ff267299 */ /* 0x008fe40008011626 */
[----:B------:R-:W-:-:S02]  /*4490*/  UISETP.NE.AND UP0, UPT, UR34, 0x1, UPT ;  /* 0x000000012200788c */ /* 0x000fc4000bf05270 */
[----:B------:R-:W-:-:S11]  /*44a0*/  UISETP.NE.AND UP3, UPT, UR4, 0x1, UPT ;  /* 0x000000010400788c */ /* 0x000fd6000bf65270 */
.L_x_85:
[C---:B------:R-:W-:Y:S02]  /*44b0*/  LEA R8, R10.reuse, UR24, 0x3 ;  /* 0x000000180a087c11 */ /* 0x040fe4000f8e18ff */
[----:B------:R-:W-:Y:S02]  /*44c0*/  SHF.L.U32 R0, R9, 0x1f, RZ ;  /* 0x0000001f09007819 */ /* 0x000fe400000006ff */
[----:B------:R-:W-:Y:S02]  /*44d0*/  LEA R4, R10, UR24, 0x4 ;  /* 0x000000180a047c11 */ /* 0x000fe4000f8e20ff */
[----:B--2---:R-:W2:Y:S02]  /*44e0*/  SYNCS.PHASECHK.TRANS64.TRYWAIT P0, [R8+URZ+0xa0], R0 ;  /* 0x0000a000080075a7 */ /* 0x004ea400080011ff */
[----:B--2---:R-:W-:Y:S05]  /*44f0*/  @!P0 BRA `(.L_x_77) ;  /* 0x0000003c001c8947 */ /* 0x004fea0003800000 */
.L_x_155:
[----:B------:R-:W3:Y:S01]  /*4500*/  LDS.128 R4, [R4+0x130] ;  /* 0x0001300004047984 */ /* 0x000ee20000000c00 */
[----:B------:R-:W-:Y:S01]  /*4510*/  UISETP.GE.AND UP0, UPT, UR42, 0x1, UPT ;  /* 0x000000012a00788c */ /* 0x000fe2000bf06270 */
[----:B------:R-:W-:Y:S01]  /*4520*/  @!PT LDS RZ, [RZ] ;  /* 0x00000000fffff984 */ /* 0x000fe20000000800 */
[----:B------:R-:W-:Y:S01]  /*4530*/  @!PT LDS RZ, [RZ] ;  /* 0x00000000fffff984 */ /* 0x000fe20000000800 */
[----:B------:R-:W-:Y:S01]  /*4540*/  @!PT LDS RZ, [RZ] ;  /* 0x00000000fffff984 */ /* 0x000fe20000000800 */
[----:B------:R-:W-:Y:S01]  /*4550*/  @!PT LDS RZ, [RZ] ;  /* 0x00000000fffff984 */ /* 0x000fe20000000800 */
[----:B------:R4:W-:Y:S06]  /*4560*/  MEMBAR.ALL.CTA ;  /* 0x0000000000007992 */ /* 0x0009ec0000008000 */
[----:B----4-:R-:W4:Y:S01]  /*4570*/  FENCE.VIEW.ASYNC.S ;  /* 0x00000000000073c6 */ /* 0x010f220000000000 */
[----:B---3--:R-:W-:Y:S11]  /*4580*/  LOP3.LUT P0, RZ, R6, 0x1, RZ, 0xc0, !PT ;  /* 0x0000000106ff7812 */ /* 0x008ff6000780c0ff */
[----:B------:R-:W-:Y:S02]  /*4590*/  @!UPT UIADD3 URZ, UPT, UPT, URZ, URZ, URZ ;  /* 0x000000fffffff290 */ /* 0x000fe4000fffe0ff */
[----:B----4-:R-:W-:Y:S01]  /*45a0*/  VOTEU.ANY UP2, P0 ;  /* 0x0000000000ff7886 */ /* 0x010fe20000040100 */
[----:B------:R-:W-:Y:S11]  /*45b0*/  PLOP3.LUT P0, PT, PT, PT, UP2, 0x80, 0x8 ;  /* 0x000000000008781c */ /* 0x000ff60003f0f028 */
[----:B------:R-:W-:Y:S02]  /*45c0*/  @!UPT UIADD3 URZ, UPT, UPT, URZ, URZ, URZ ;  /* 0x000000fffffff290 */ /* 0x000fe4000fffe0ff */
[----:B--2---:R-:W-:Y:S02]  /*45d0*/  @P0 SHF.R.U32.HI R0, RZ, 0x10, R5 ;  /* 0x00000010ff000819 */ /* 0x004fe40000011605 */
[----:B------:R-:W-:Y:S02]  /*45e0*/  @P0 MOV R2, R4 ;  /* 0x0000000400020202 */ /* 0x000fe40000000f00 */
[----:B------:R-:W-:Y:S01]  /*45f0*/  @P0 R2UR UR4, R0 ;  /* 0x00000000000402ca */ /* 0x000fe200000e0000 */
[----:B------:R-:W-:Y:S01]  /*4600*/  VIADD R0, R8, 0xb0 ;  /* 0x000000b008007836 */ /* 0x000fe20000000000 */
[----:B------:R-:W-:Y:S02]  /*4610*/  @P0 LOP3.LUT R4, R5, 0xffff, RZ, 0xc0, !PT ;  /* 0x0000ffff05040812 */ /* 0x000fe400078ec0ff */
[----:B------:R-:W-:Y:S02]  /*4620*/  @P0 R2UR UR6, R2 ;  /* 0x00000000020602ca */ /* 0x000fe400000e0000 */
[----:B------:R-:W-:Y:S02]  /*4630*/  PRMT R0, RZ, 0x654, R0 ;  /* 0x00000654ff007816 */ /* 0x000fe40000000000 */
[----:B------:R-:W-:Y:S02]  /*4640*/  @P0 R2UR UR5, R4 ;  /* 0x00000000040502ca */ /* 0x000fe400000e0000 */
[----:B------:R2:W-:Y:S03]  /*4650*/  SYNCS.ARRIVE.TRANS64.RED.A1T0 RZ, [R0+URZ], RZ ;  /* 0x000000ff00ff79a7 */ /* 0x0005e600081004ff */
[----:B------:R-:W-:Y:S04]  /*4660*/  @UP2 UMOV UR28, UR4 ;  /* 0x00000004001c2c82 */ /* 0x000fe80008000000 */
[----:B------:R-:W-:Y:S04]  /*4670*/  @UP2 UMOV UR14, UR6 ;  /* 0x00000006000e2c82 */ /* 0x000fe80008000000 */
[----:B------:R-:W-:Y:S01]  /*4680*/  @UP2 UMOV UR13, UR5 ;  /* 0x00000005000d2c82 */ /* 0x000fe20008000000 */
[----:B------:R-:W-:Y:S05]  /*4690*/  BRA.U !UP0, `(.L_x_78) ;  /* 0x0000000108c07547 */ /* 0x000fea000b800000 */
[----:B------:R-:W-:Y:S02]  /*46a0*/  UIMAD.WIDE.U32 UR8, UR13, UR35, URZ ;  /* 0x000000230d0872a5 */ /* 0x000fe4000f8e00ff */
[----:B------:R-:W-:Y:S02]  /*46b0*/  UP2UR UR12, UPR, URZ, 0x4 ;  /* 0x00000004ff0c7883 */ /* 0x000fe40008000000 */
[----:B------:R-:W-:Y:S02]  /*46c0*/  UISETP.NE.AND UP2, UPT, UR34, 0x1, UPT ;  /* 0x000000012200788c */ /* 0x000fe4000bf45270 */
[----:B------:R-:W-:Y:S02]  /*46d0*/  UIMAD.WIDE.U32 UR10, UR14, UR32, URZ ;  /* 0x000000200e0a72a5 */ /* 0x000fe4000f8e00ff */
[----:B------:R-:W-:Y:S02]  /*46e0*/  USEL UR4, UR29, UR38, !UP2 ;  /* 0x000000261d047287 */ /* 0x000fe4000d000000 */
[----:B------:R-:W-:Y:S02]  /*46f0*/  UISETP.NE.AND UP0, UPT, UR15, 0x1, UPT ;  /* 0x000000010f00788c */ /* 0x000fe4000bf05270 */
[----:B------:R-:W-:Y:S02]  /*4700*/  UP2UR UR22, UPR, URZ, 0x2 ;  /* 0x00000002ff167883 */ /* 0x000fe40008000000 */
[----:B------:R-:W-:Y:S02]  /*4710*/  UISETP.NE.AND UP1, UPT, UR42, 0x1, UPT ;  /* 0x000000012a00788c */ /* 0x000fe4000bf25270 */
[----:B-1----:R-:W-:Y:S02]  /*4720*/  UIMAD.WIDE.U32 UR18, UR4, UR16, URZ ;  /* 0x00000010041272a5 */ /* 0x002fe4000f8e00ff */
[----:B------:R-:W-:Y:S01]  /*4730*/  USEL UR7, UR37, UR39, !UP0 ;  /* 0x0000002725077287 */ /* 0x000fe2000c000000 */
[----:B------:R-:W-:Y:S02]  /*4740*/  UMOV UR5, UR9 ;  /* 0x0000000900057c82 */ /* 0x000fe40008000000 */
[----:B------:R-:W-:Y:S02]  /*4750*/  USHF.R.U32.HI UR6, URZ, UR41, UR5 ;  /* 0x00000029ff067299 */ /* 0x000fe40008011605 */
[----:B------:R-:W-:Y:S02]  /*4760*/  UIMAD.WIDE.U32 UR20, UR7, UR16, URZ ;  /* 0x00000010071472a5 */ /* 0x000fe4000f8e00ff */
[----:B------:R-:W-:Y:S02]  /*4770*/  USEL UR6, UR13, UR6, !UP2 ;  /* 0x000000060d067287 */ /* 0x000fe4000d000000 */
[----:B------:R-:W-:Y:S01]  /*4780*/  UISETP.NE.AND UP2, UPT, UR12, URZ, UPT ;  /* 0x000000ff0c00728c */ /* 0x000fe2000bf45270 */
[----:B------:R-:W-:Y:S01]  /*4790*/  UMOV UR5, UR11 ;  /* 0x0000000b00057c82 */ /* 0x000fe20008000000 */
[----:B------:R-:W-:Y:S02]  /*47a0*/  UIMAD.WIDE.U32 UR10, UR6, UR16, URZ ;  /* 0x00000010060a72a5 */ /* 0x000fe4000f8e00ff */
[----:B------:R-:W-:Y:S03]  /*47b0*/  USHF.R.U32.HI UR8, URZ, UR33, UR5 ;  /* 0x00000021ff087299 */ /* 0x000fe60008011605 */
[----:B------:R-:W-:Y:S02]  /*47c0*/  UMOV UR5, UR19 ;  /* 0x0000001300057c82 */ /* 0x000fe40008000000 */
[----:B------:R-:W-:Y:S03]  /*47d0*/  @UP1 USHF.R.U32.HI UR4, URZ, UR17, UR5 ;  /* 0x00000011ff041299 */ /* 0x000fe60008011605 */
[----:B------:R-:W-:Y:S01]  /*47e0*/  UMOV UR5, UR21 ;  /* 0x0000001500057c82 */ /* 0x000fe20008000000 */
[----:B------:R-:W-:Y:S02]  /*47f0*/  UIMAD UR4, UR42, UR4, URZ ;  /* 0x000000042a0472a4 */ /* 0x000fe4000f8e02ff */
[----:B------:R-:W-:Y:S02]  /*4800*/  @UP1 USHF.R.U32.HI UR7, URZ, UR17, UR5 ;  /* 0x00000011ff071299 */ /* 0x000fe40008011605 */
[----:B------:R-:W-:Y:S02]  /*4810*/  USEL UR5, UR14, UR8, !UP0 ;  /* 0x000000080e057287 */ /* 0x000fe4000c000000 */
[----:B------:R-:W-:Y:S02]  /*4820*/  UIMAD UR8, UR42, UR7, URZ ;  /* 0x000000072a0872a4 */ /* 0x000fe4000f8e02ff */
[----:B------:R-:W-:Y:S03]  /*4830*/  UISETP.GE.AND UP0, UPT, UR6, UR4, UPT ;  /* 0x000000040600728c */ /* 0x000fe6000bf06270 */
[----:B------:R-:W-:Y:S01]  /*4840*/  UMOV UR4, UR11 ;  /* 0x0000000b00047c82 */ /* 0x000fe20008000000 */
[----:B------:R-:W-:Y:S02]  /*4850*/  UISETP.GE.OR UP0, UPT, UR5, UR8, UP0 ;  /* 0x000000080500728c */ /* 0x000fe40008706670 */
[----:B------:R-:W-:Y:S02]  /*4860*/  USHF.R.U32.HI UR4, URZ, UR17, UR4 ;  /* 0x00000011ff047299 */ /* 0x000fe40008011604 */
[----:B------:R-:W-:Y:S02]  /*4870*/  UIMAD.WIDE.U32 UR8, UR5, UR16, URZ ;  /* 0x00000010050872a5 */ /* 0x000fe4000f8e00ff */
[----:B------:R-:W-:Y:S04]  /*4880*/  USEL UR10, UR6, UR4, !UP1 ;  /* 0x00000004060a7287 */ /* 0x000fe8000c800000 */
[----:B------:R-:W-:Y:S01]  /*4890*/  UIADD3 UR11, UPT, UPT, -UR10, URZ, URZ ;  /* 0x000000ff0a0b7290 */ /* 0x000fe2000fffe1ff */
[----:B------:R-:W-:Y:S02]  /*48a0*/  @!UP0 UMOV UR4, UR9 ;  /* 0x0000000900048c82 */ /* 0x000fe40008000000 */
[----:B------:R-:W-:Y:S02]  /*48b0*/  @!UP0 USHF.R.U32.HI UR4, URZ, UR17, UR4 ;  /* 0x00000011ff048299 */ /* 0x000fe40008011604 */
[----:B------:R-:W-:Y:S02]  /*48c0*/  UIMAD UR8, UR42, UR11, UR6 ;  /* 0x0000000b2a0872a4 */ /* 0x000fe4000f8e0206 */
[----:B------:R-:W-:Y:S02]  /*48d0*/  @!UP0 USEL UR4, UR5, UR4, !UP1 ;  /* 0x0000000405048287 */ /* 0x000fe4000c800000 */
[----:B------:R-:W-:Y:S02]  /*48e0*/  UISETP.NE.AND UP1, UPT, UR22, URZ, UPT ;  /* 0x000000ff1600728c */ /* 0x000fe4000bf25270 */
[----:B------:R-:W-:Y:S02]  /*48f0*/  @!UP0 UIMAD UR8, UR7, UR8, UR4 ;  /* 0x00000008070882a4 */ /* 0x000fe4000f8e0204 */
[----:B------:R-:W-:Y:S02]  /*4900*/  @!UP0 UIADD3 UR9, UPT, UPT, UR10, -UR4, URZ ;  /* 0x800000040a098290 */ /* 0x000fe4000fffe0ff */
[----:B------:R-:W-:Y:S02]  /*4910*/  UIADD3 UR4, UPT, UPT, -UR5, URZ, URZ ;  /* 0x000000ff05047290 */ /* 0x000fe4000fffe1ff */
[----:B------:R-:W-:Y:S02]  /*4920*/  UIADD3 UR7, UPT, UPT, -UR6, URZ, URZ ;  /* 0x000000ff06077290 */ /* 0x000fe4000fffe1ff */
[----:B------:R-:W-:Y:S02]  /*4930*/  @!UP0 UIMAD UR6, UR9, UR42, UR5 ;  /* 0x0000002a090682a4 */ /* 0x000fe4000f8e0205 */
[----:B------:R-:W-:Y:S02]  /*4940*/  UIMAD UR14, UR15, UR4, UR14 ;  /* 0x000000040f0e72a4 */ /* 0x000fe4000f8e020e */
[----:B------:R-:W-:Y:S01]  /*4950*/  UIMAD UR13, UR34, UR7, UR13 ;  /* 0x00000007220d72a4 */ /* 0x000fe2000f8e020d */
[----:B------:R-:W-:Y:S02]  /*4960*/  @!UP0 UMOV UR5, UR8 ;  /* 0x0000000800058c82 */ /* 0x000fe40008000000 */
[----:B------:R-:W-:Y:S02]  /*4970*/  UIMAD UR14, UR5, UR15, UR14 ;  /* 0x0000000f050e72a4 */ /* 0x000fe4000f8e020e */
[----:B------:R-:W-:Y:S11]  /*4980*/  UIMAD UR13, UR6, UR34, UR13 ;  /* 0x00000022060d72a4 */ /* 0x000ff6000f8e020d */
[----:B------:R-:W-:Y:S01]  /*4990*/  @!UPT UIADD3 URZ, UPT, UPT, URZ, URZ, URZ ;  /* 0x000000fffffff290 */ /* 0x000fe2000fffe0ff */
.L_x_78:
[----:B------:R-:W3:Y:S01]  /*49a0*/  @!UP3 LDCU.128 UR20, c[0x0][0xb10] ;  /* 0x00016200ff14b7ac */ /* 0x000ee20008000c00 */
[----:B------:R-:W-:Y:S04]  /*49b0*/  ISETP.NE.U32.AND P0, PT, RZ, UR30, PT ;  /* 0x0000001eff007c0c */ /* 0x000fe8000bf05070 */
[----:B------:R-:W-:Y:S01]  /*49c0*/  ISETP.NE.AND.EX P0, PT, RZ, UR31, PT, P0 ;  /* 0x0000001fff007c0c */ /* 0x000fe2000bf05300 */
[----:B------:R-:W4:Y:S01]  /*49d0*/  @!UP3 LDCU UR5, c[0x0][0xb0c] ;  /* 0x00016180ff05b7ac */ /* 0x000f220008000800 */
[----:B------:R-:W-:Y:S02]  /*49e0*/  USHF.L.U32 UR11, UR26, 0x6, URZ ;  /* 0x000000061a0b7899 */ /* 0x000fe400080006ff */
[----:B------:R-:W-:Y:S02]  /*49f0*/  USHF.L.U32 UR10, UR27, 0x6, URZ ;  /* 0x000000061b0a7899 */ /* 0x000fe400080006ff */
[----:B---3--:R-:W-:Y:S07]  /*4a00*/  UIMAD.WIDE.U32 UR6, UR14, UR20, URZ ;  /* 0x000000140e0672a5 */ /* 0x008fee000f8e00ff */
[----:B------:R-:W-:Y:S01]  /*4a10*/  @!UP3 UMOV UR4, UR7 ;  /* 0x000000070004bc82 */ /* 0x000fe20008000000 */
[----:B----4-:R-:W-:Y:S02]  /*4a20*/  @!UP3 UISETP.NE.AND UP0, UPT, UR5, 0x1, UPT ;  /* 0x000000010500b88c */ /* 0x010fe4000bf05270 */
[----:B------:R-:W-:Y:S02]  /*4a30*/  @!UP3 USHF.R.U32.HI UR4, URZ, UR21, UR4 ;  /* 0x00000015ff04b299 */ /* 0x000fe40008011604 */
[----:B------:R-:W-:Y:S02]  /*4a40*/  UIMAD.WIDE.U32 UR6, UR13, UR23, URZ ;  /* 0x000000170d0672a5 */ /* 0x000fe4000f8e00ff */
[----:B------:R-:W-:Y:S02]  /*4a50*/  @!UP3 USEL UR8, UR14, UR4, !UP0 ;  /* 0x000000040e08b287 */ /* 0x000fe4000c000000 */
[----:B------:R-:W-:Y:S03]  /*4a60*/  @!UP3 UISETP.NE.AND UP0, UPT, UR22, 0x1, UPT ;  /* 0x000000011600b88c */ /* 0x000fe6000bf05270 */
[----:B------:R-:W-:Y:S02]  /*4a70*/  @!UP3 UMOV UR6, UR7 ;  /* 0x000000070006bc82 */ /* 0x000fe40008000000 */
[----:B------:R-:W3:Y:S02]  /*4a80*/  @!UP3 LDCU UR4, c[0x0][0xb20] ;  /* 0x00016400ff04b7ac */ /* 0x000ee40008000800 */
[----:B---3--:R-:W-:Y:S04]  /*4a90*/  @!UP3 USHF.R.U32.HI UR6, URZ, UR4, UR6 ;  /* 0x00000004ff06b299 */ /* 0x008fe80008011606 */
[----:B------:R-:W-:Y:S04]  /*4aa0*/  @!UP3 USEL UR6, UR13, UR6, !UP0 ;  /* 0x000000060d06b287 */ /* 0x000fe8000c000000 */
[----:B------:R-:W-:Y:S02]  /*4ab0*/  @!UP3 UIADD3 UR4, UPT, UPT, -UR8, UR6, URZ ;  /* 0x000000060804b290 */ /* 0x000fe4000fffe1ff */
[----:B------:R-:W-:Y:S02]  /*4ac0*/  @!UP3 UIADD3 UR6, UPT, UPT, UR8, -UR6, URZ ;  /* 0x800000060806b290 */ /* 0x000fe4000fffe0ff */
[----:B------:R-:W-:Y:S02]  /*4ad0*/  @!UP3 UIMAD UR14, UR4, UR5, UR14 ;  /* 0x00000005040eb2a4 */ /* 0x000fe4000f8e020e */
[----:B------:R-:W-:Y:S01]  /*4ae0*/  @!UP3 UIMAD UR13, UR6, UR22, UR13 ;  /* 0x00000016060db2a4 */ /* 0x000fe2000f8e020d */
[----:B------:R-:W-:Y:S11]  /*4af0*/  BRA.U UP4, `(.L_x_79) ;  /* 0x0000000104107547 */ /* 0x000ff6000b800000 */
[----:B------:R-:W-:Y:S04]  /*4b00*/  MOV R2, UR40 ;  /* 0x0000002800027c02 */ /* 0x000fe80008000f00 */
[----:B------:R-:W-:Y:S04]  /*4b10*/  SHF.L.U32 R2, R2, 0x1f, RZ ;  /* 0x0000001f02027819 */ /* 0x000fe800000006ff */
[----:B------:R-:W3:Y:S02]  /*4b20*/  SYNCS.PHASECHK.TRANS64.TRYWAIT P1, [UR24+0x98], R2 ;  /* 0x00009802ff0075a7 */ /* 0x000ee40008021118 */
[----:B---3--:R-:W-:Y:S05]  /*4b30*/  @!P1 BRA `(.L_x_80) ;  /* 0x0000003400a09947 */ /* 0x008fea0003800000 */
.L_x_79:
[----:B------:R-:W-:Y:S05]  /*4b40*/  BRA.U !UP6, `(.L_x_81) ;  /* 0x000000010e387547 */ /* 0x000fea000b800000 */
[----:B------:R-:W-:Y:S01]  /*4b50*/  UPLOP3.LUT UP1, UPT, UPT, UPT, UP5, 0x80, 0x8 ;  /* 0x000000000008789c */ /* 0x000fe20003f2f050 */
[----:B--2---:R-:W-:Y:S01]  /*4b60*/  HFMA2 R0, -RZ, RZ, 0, 5.9604644775390625e-08 ;  /* 0x00000001ff007431 */ /* 0x004fe200000001ff */
[----:B------:R-:W2:Y:S01]  /*4b70*/  LDCU.64 UR8, c[0x0][0x358] ;  /* 0x00006b00ff0877ac */ /* 0x000ea20008000a00 */
[----:B------:R-:W-:Y:S03]  /*4b80*/  IMAD.MOV.U32 R45, RZ, RZ, 0x1 ;  /* 0x00000001ff2d7424 */ /* 0x000fe600078e00ff */
[----:B------:R-:W-:Y:S05]  /*4b90*/  PLOP3.LUT P1, PT, PT, PT, UP1, 0x80, 0x8 ;  /* 0x000000000008781c */ /* 0x000fea0003f2f018 */
[----:B------:R-:W3:Y:S01]  /*4ba0*/  @UP1 LDCU.64 UR4, c[0x0][0x888] ;  /* 0x00011100ff0417ac */ /* 0x000ee20008000a00 */
[----:B------:R-:W-:Y:S07]  /*4bb0*/  @UP1 UIMAD UR6, UR36, UR30, URZ ;  /* 0x0000001e240612a4 */ /* 0x000fee000f8e02ff */
[----:B------:R-:W-:Y:S01]  /*4bc0*/  @!P1 PRMT R45, R0, 0x7610, R45 ;  /* 0x00007610002d9816 */ /* 0x000fe2000000002d */
[----:B---3--:R-:W-:Y:S06]  /*4bd0*/  @UP1 UIMAD.WIDE UR4, UR6, 0x4, UR4 ;  /* 0x00000004060418a5 */ /* 0x008fec000f8e0204 */
[----:B-----5:R-:W-:Y:S01]  /*4be0*/  IMAD.U32 R26, RZ, RZ, UR4 ;  /* 0x00000004ff1a7e24 */ /* 0x020fe2000f8e00ff */
[----:B------:R-:W-:Y:S04]  /*4bf0*/  MOV R27, UR5 ;  /* 0x00000005001b7c02 */ /* 0x000fe80008000f00 */
[----:B------:R-:W3:Y:S01]  /*4c00*/  @!UP1 LDCU UR4, c[0x0][0x880] ;  /* 0x00011000ff0497ac */ /* 0x000ee20008000800 */
[----:B--2---:R4:W5:Y:S02]  /*4c10*/  @P1 LDG.E R26, desc[UR8][R26.64] ;  /* 0x000000081a1a1981 */ /* 0x004964000c1e1900 */
[----:B---34-:R-:W-:Y:S07]  /*4c20*/  @!P1 IMAD.U32 R26, RZ, RZ, UR4 ;  /* 0x00000004ff1a9e24 */ /* 0x018fee000f8e00ff */
.L_x_81:
[----:B-----5:R-:W-:Y:S01]  /*4c30*/  @!P0 FSETP.EQ.AND P2, PT, R26, RZ, PT ;  /* 0x000000ff1a00820b */ /* 0x020fe20003f42000 */
[----:B------:R-:W-:Y:S01]  /*4c40*/  @!UPT UIADD3 URZ, UPT, UPT, URZ, URZ, URZ ;  /* 0x000000fffffff290 */ /* 0x000fe2000fffe0ff */
[----:B------:R-:W-:Y:S11]  /*4c50*/  @!P0 BRA `(.L_x_82) ;  /* 0x0000000000148947 */ /* 0x000ff60003800000 */
[----:B------:R-:W-:Y:S02]  /*4c60*/  LOP3.LUT P0, RZ, R45, 0xff, RZ, 0xc0, !PT ;  /* 0x000000ff2dff7812 */ /* 0x000fe4000780c0ff */
[----:B------:R-:W-:Y:S04]  /*4c70*/  PLOP3.LUT P2, PT, PT, PT, UP1, 0x80, 0x8 ;  /* 0x000000000008781c */ /* 0x000fe80003f4f018 */
[----:B------:R-:W-:Y:S07]  /*4c80*/  PLOP3.LUT P2, PT, P2, PT, PT, 0x8, 0x80 ;  /* 0x000000000080781c */ /* 0x000fee000174e170 */
[----:B------:R-:W-:Y:S11]  /*4c90*/  @P0 FSETP.EQ.AND P2, PT, R26, RZ, PT ;  /* 0x000000ff1a00020b */ /* 0x000ff60003f42000 */
[----:B------:R-:W-:Y:S02]  /*4ca0*/  @!UPT UIADD3 URZ, UPT, UPT, URZ, URZ, URZ ;  /* 0x000000fffffff290 */ /* 0x000fe4000fffe0ff */
.L_x_82:
[----:B------:R-:W-:Y:S01]  /*4cb0*/  ULEA UR4, UR25, UR24, 0x3 ;  /* 0x0000001819047291 */ /* 0x000fe2000f8e18ff */
[----:B--2---:R-:W-:Y:S02]  /*4cc0*/  SHF.L.U32 R2, R11, 0x1f, RZ ;  /* 0x0000001f0b027819 */ /* 0x004fe400000006ff */
[----:B------:R-:W-:Y:S04]  /*4cd0*/  ELECT P1, URZ, PT ;  /* 0x0000000000ff782f */ /* 0x000fe80003820000 */
[----:B------:R-:W-:Y:S02]  /*4ce0*/  PLOP3.LUT P1, PT, P2, P1, PT, 0xf2, 0x2f ;  /* 0x00000000002f781c */ /* 0x000fe40001723e72 */
[----:B------:R-:W2:Y:S02]  /*4cf0*/  SYNCS.PHASECHK.TRANS64.TRYWAIT P0, [UR4+0x78], R2 ;  /* 0x00007802ff0075a7 */ /* 0x000ea40008001104 */
[----:B--2---:R-:W-:Y:S09]  /*4d00*/  @!P0 BRA `(.L_x_83) ;  /* 0x0000003400448947 */ /* 0x004ff20003800000 */
.L_x_158:
[----:B------:R-:W-:Y:S01]  /*4d10*/  VOTEU.ALL UP0, P1 ;  /* 0x0000000000ff7886 */ /* 0x000fe20000800000 */
[----:B--2---:R-:W-:Y:S01]  /*4d20*/  @!P1 IADD3 R2, P0, PT, R12, 0x580, RZ ;  /* 0x000005800c029810 */ /* 0x004fe20007f1e0ff */
[----:B------:R-:W-:Y:S01]  /*4d30*/  UIADD3 UR9, UPT, UPT, UR4, 0x60, URZ ;  /* 0x0000006004097890 */ /* 0x000fe2000fffe0ff */
[----:B------:R-:W-:Y:S01]  /*4d40*/  VIADD R10, R10, 0x1 ;  /* 0x000000010a0a7836 */ /* 0x000fe20000000000 */
[----:B------:R-:W-:Y:S01]  /*4d50*/  UMOV UR22, 0x0 ;  /* 0x0000000000167882 */ /* 0x000fe20000000000 */
[----:B------:R-:W-:Y:S01]  /*4d60*/  @!UP0 ULEA UR5, UR25, UR24, 0xc ;  /* 0x0000001819058291 */ /* 0x000fe2000f8e60ff */
[----:B------:R-:W-:Y:S01]  /*4d70*/  @!P1 IMAD.X R0, RZ, RZ, R13, P0 ;  /* 0x000000ffff009224 */ /* 0x000fe200000e060d */
[----:B------:R-:W-:Y:S01]  /*4d80*/  @!P1 R2UR UR7, R2 ;  /* 0x00000000020792ca */ /* 0x000fe200000e0000 */
[----:B------:R-:W-:Y:S01]  /*4d90*/  @!P1 IMAD.MOV.U32 R2, RZ, RZ, 0x1000 ;  /* 0x00001000ff029424 */ /* 0x000fe200078e00ff */
[----:B------:R-:W-:Y:S02]  /*4da0*/  @!UP0 UIADD3 UR8, UPT, UPT, UR5, 0x200, URZ ;  /* 0x0000020005088890 */ /* 0x000fe4000fffe0ff */
[----:B------:R-:W-:Y:S01]  /*4db0*/  UIADD3 UR5, UPT, UPT, UR25, 0x1, URZ ;  /* 0x0000000119057890 */ /* 0x000fe2000fffe0ff */
[----:B------:R-:W-:Y:S01]  /*4dc0*/  UMOV UR23, 0x10000000 ;  /* 0x1000000000177882 */ /* 0x000fe20000000000 */
[----:B------:R-:W-:Y:S02]  /*4dd0*/  UMOV UR12, UR36 ;  /* 0x00000024000c7c82 */ /* 0x000fe40008000000 */
[----:B------:R-:W-:Y:S04]  /*4de0*/  UISETP.NE.AND UP0, UPT, UR5, 0x3, UPT ;  /* 0x000000030500788c */ /* 0x000fe8000bf05270 */
[----:B------:R-:W-:Y:S01]  /*4df0*/  USEL UR6, UR5, URZ, UP0 ;  /* 0x000000ff05067287 */ /* 0x000fe20008000000 */
[----:B------:R-:W-:Y:S01]  /*4e00*/  @!P1 R2UR UR5, R0 ;  /* 0x00000000000592ca */ /* 0x000fe200000e0000 */
[----:B------:R-:W-:Y:S01]  /*4e10*/  IMAD.U32 R4, RZ, RZ, UR7 ;  /* 0x00000007ff047e24 */ /* 0x000fe2000f8e00ff */
[----:B------:R-:W-:Y:S02]  /*4e20*/  USEL UR20, URZ, 0x1, UP0 ;  /* 0x00000001ff147887 */ /* 0x000fe40008000000 */
[----:B------:R-:W-:Y:S01]  /*4e30*/  VOTEU.ALL UP0, P1 ;  /* 0x0000000000ff7886 */ /* 0x000fe20000800000 */
[----:B------:R-:W-:Y:S01]  /*4e40*/  UPRMT UR7, UR54, 0x654, UR9 ;  /* 0x0000065436077896 */ /* 0x000fe20008000009 */
[----:B------:R-:W-:Y:S02]  /*4e50*/  @!P1 R2UR UR18, R4 ;  /* 0x00000000041292ca */ /* 0x000fe400000e0000 */
[----:B------:R-:W-:Y:S04]  /*4e60*/  LOP3.LUT R11, R11, UR20, RZ, 0x3c, !PT ;  /* 0x000000140b0b7c12 */ /* 0x000fe8000f8e3cff */
[----:B------:R-:W-:Y:S01]  /*4e70*/  SHF.L.U32 R0, R11, 0x1f, RZ ;  /* 0x0000001f0b007819 */ /* 0x000fe200000006ff */
[----:B------:R-:W-:Y:S01]  /*4e80*/  IMAD.U32 R5, RZ, RZ, UR5 ;  /* 0x00000005ff057e24 */ /* 0x000fe2000f8e00ff */
[----:B------:R-:W-:Y:S04]  /*4e90*/  ULEA UR5, UR6, UR24, 0x3 ;  /* 0x0000001806057291 */ /* 0x000fe8000f8e18ff */
[----:B------:R-:W-:Y:S11]  /*4ea0*/  @!P1 R2UR UR19, R5 ;  /* 0x00000000051392ca */ /* 0x000ff600000e0000 */
[----:B------:R-:W-:Y:S02]  /*4eb0*/  @!UPT UIADD3 URZ, UPT, UPT, URZ, URZ, URZ ;  /* 0x000000fffffff290 */ /* 0x000fe4000fffe0ff */
[----:B------:R2:W-:Y:S01]  /*4ec0*/  @!UP0 UTMALDG.3D [UR8], [UR18], desc[UR22] ;  /* 0x00001608120085b4 */ /* 0x0005e20008011000 */
[----:B------:R2:W-:Y:S01]  /*4ed0*/  @!P1 SYNCS.ARRIVE.TRANS64.RED.A0TR RZ, [UR4+0x60], R2 ;  /* 0x00006002ffff99a7 */ /* 0x0005e20008300404 */
[----:B------:R-:W-:Y:S01]  /*4ee0*/  SYNCS.ARRIVE.TRANS64.RED.A1T0 RZ, [UR7], RZ ;  /* 0x000000ffffff79a7 */ /* 0x000fe20008100407 */
[----:B------:R-:W3:Y:S02]  /*4ef0*/  SYNCS.PHASECHK.TRANS64.TRYWAIT P0, [UR5+0x78], R0 ;  /* 0x00007800ff0075a7 */ /* 0x000ee40008001105 */
[----:B--23--:R-:W-:Y:S05]  /*4f00*/  @!P0 BRA `(.L_x_84) ;  /* 0x0000003000dc8947 */ /* 0x00cfea0003800000 */
.L_x_160:
[----:B------:R-:W-:Y:S01]  /*4f10*/  UIADD3 UR9, UPT, UPT, UR5, 0x60, URZ ;  /* 0x0000006005097890 */ /* 0x000fe2000fffe0ff */
[----:B--2---:R-:W-:Y:S01]  /*4f20*/  @!P1 IADD3 R2, P0, PT, R12, 0x580, RZ ;  /* 0x000005800c029810 */ /* 0x004fe20007f1e0ff */
[----:B------:R-:W-:Y:S01]  /*4f30*/  UPLOP3.LUT UP4, UPT, UPT, UPT, UPT, 0x80, 0x8 ;  /* 0x000000000008789c */ /* 0x000fe20003f8f070 */
[----:B------:R-:W-:Y:S01]  /*4f40*/  R2UR UR22, R47 ;  /* 0x000000002f1672ca */ /* 0x000fe200000e0000 */
[----:B------:R-:W-:Y:S01]  /*4f50*/  UMOV UR20, 0x0 ;  /* 0x0000000000147882 */ /* 0x000fe20000000000 */
[----:B------:R-:W-:Y:S01]  /*4f60*/  UMOV UR21, 0x10000000 ;  /* 0x1000000000157882 */ /* 0x000fe20000000000 */
[----:B------:R-:W-:Y:S01]  /*4f70*/  UMOV UR12, UR36 ;  /* 0x00000024000c7c82 */ /* 0x000fe20008000000 */
[----:B------:R-:W-:Y:S01]  /*4f80*/  VOTEU.ALL UP0, P1 ;  /* 0x0000000000ff7886 */ /* 0x000fe20000800000 */
[----:B------:R-:W-:Y:S01]  /*4f90*/  @!P1 IMAD.X R0, RZ, RZ, R13, P0 ;  /* 0x000000ffff009224 */ /* 0x000fe200000e060d */
[----:B------:R-:W-:Y:S01]  /*4fa0*/  R2UR UR19, R48 ;  /* 0x00000000301372ca */ /* 0x000fe200000e0000 */
[----:B------:R-:W-:Y:S01]  /*4fb0*/  UMOV UR36, UR28 ;  /* 0x0000001c00247c82 */ /* 0x000fe20008000000 */
[C---:B------:R-:W-:Y:S01]  /*4fc0*/  ISETP.NE.AND P0, PT, R10.reuse, 0x2, PT ;  /* 0x000000020a00780c */ /* 0x040fe20003f05270 */
[----:B------:R-:W-:Y:S02]  /*4fd0*/  @!UP0 ULEA UR4, UR6, UR24, 0xc ;  /* 0x0000001806048291 */ /* 0x000fe4000f8e60ff */
[----:B------:R-:W-:Y:S01]  /*4fe0*/  @!UP0 UIADD3 UR10, UPT, UPT, UR10, 0x20, URZ ;  /* 0x000000200a0a8890 */ /* 0x000fe2000fffe0ff */
[----:B------:R-:W-:Y:S01]  /*4ff0*/  SEL R10, R10, RZ, P0 ;  /* 0x000000ff0a0a7207 */ /* 0x000fe20000000000 */
[----:B------:R-:W-:Y:S02]  /*5000*/  @!UP0 UIADD3 UR8, UPT, UPT, UR4, 0x200, URZ ;  /* 0x0000020004088890 */ /* 0x000fe4000fffe0ff */
[----:B------:R-:W-:Y:S01]  /*5010*/  UIADD3 UR4, UPT, UPT, UR6, 0x1, URZ ;  /* 0x0000000106047890 */ /* 0x000fe2000fffe0ff */
[----:B------:R-:W-:Y:S01]  /*5020*/  @!P1 R2UR UR6, R2 ;  /* 0x00000000020692ca */ /* 0x000fe200000e0000 */
[----:B------:R-:W-:Y:S02]  /*5030*/  UIADD3 UR27, UPT, UPT, UR13, UR22, URZ ;  /* 0x000000160d1b7290 */ /* 0x000fe4000fffe0ff */
[----:B------:R-:W-:Y:S02]  /*5040*/  UISETP.NE.AND UP0, UPT, UR4, 0x3, UPT ;  /* 0x000000030400788c */ /* 0x000fe4000bf05270 */
[----:B------:R-:W-:Y:S02]  /*5050*/  UIADD3 UR26, UPT, UPT, UR14, UR19, URZ ;  /* 0x000000130e1a7290 */ /* 0x000fe4000fffe0ff */
[----:B------:R-:W-:Y:S01]  /*5060*/  USEL UR25, UR4, URZ, UP0 ;  /* 0x000000ff04197287 */ /* 0x000fe20008000000 */
[----:B------:R-:W-:Y:S01]  /*5070*/  @!P1 R2UR UR4, R0 ;  /* 0x00000000000492ca */ /* 0x000fe200000e0000 */
[----:B------:R-:W-:Y:S01]  /*5080*/  USEL UR18, URZ, 0x1, UP0 ;  /* 0x00000001ff127887 */ /* 0x000fe20008000000 */
[----:B------:R-:W-:Y:S01]  /*5090*/  SEL R0, RZ, 0x1, P0 ;  /* 0x00000001ff007807 */ /* 0x000fe20000000000 */
[----:B------:R-:W-:Y:S02]  /*50a0*/  VOTEU.ALL UP0, P1 ;  /* 0x0000000000ff7886 */ /* 0x000fe40000800000 */
[----:B------:R-:W-:Y:S01]  /*50b0*/  IMAD.U32 R4, RZ, RZ, UR6 ;  /* 0x00000006ff047e24 */ /* 0x000fe2000f8e00ff */
[----:B------:R-:W-:Y:S02]  /*50c0*/  LOP3.LUT R9, R9, R0, RZ, 0x3c, !PT ;  /* 0x0000000009097212 */ /* 0x000fe400078e3cff */
[----:B------:R-:W-:Y:S02]  /*50d0*/  LOP3.LUT R11, R11, UR18, RZ, 0x3c, !PT ;  /* 0x000000120b0b7c12 */ /* 0x000fe4000f8e3cff */
[----:B------:R-:W-:Y:S03]  /*50e0*/  @!P1 R2UR UR6, R4 ;  /* 0x00000000040692ca */ /* 0x000fe600000e0000 */
[----:B------:R-:W-:Y:S01]  /*50f0*/  IMAD.U32 R5, RZ, RZ, UR4 ;  /* 0x00000004ff057e24 */ /* 0x000fe2000f8e00ff */
[----:B------:R-:W-:Y:S04]  /*5100*/  UPRMT UR4, UR54, 0x654, UR9 ;  /* 0x0000065436047896 */ /* 0x000fe80008000009 */
[----:B------:R-:W-:Y:S11]  /*5110*/  @!P1 R2UR UR7, R5 ;  /* 0x00000000050792ca */ /* 0x000ff600000e0000 */
[----:B------:R-:W-:Y:S02]  /*5120*/  @!UPT UIADD3 URZ, UPT, UPT, URZ, URZ, URZ ;  /* 0x000000fffffff290 */ /* 0x000fe4000fffe0ff */
[----:B------:R2:W-:Y:S01]  /*5130*/  @!UP0 UTMALDG.3D [UR8], [UR6], desc[UR20] ;  /* 0x00001408060085b4 */ /* 0x0005e20008011000 */
[----:B------:R2:W-:Y:S01]  /*5140*/  @!P1 SYNCS.ARRIVE.TRANS64.RED.A0TR RZ, [UR5+0x60], R3 ;  /* 0x00006003ffff99a7 */ /* 0x0005e20008300405 */
[----:B------:R-:W-:Y:S01]  /*5150*/  SYNCS.ARRIVE.TRANS64.RED.A1T0 RZ, [UR4], RZ ;  /* 0x000000ffffff79a7 */ /* 0x000fe20008100404 */
[----:B------:R-:W-:Y:S05]  /*5160*/  BRA.U UP2, `(.L_x_85) ;  /* 0xfffffff102d07547 */ /* 0x000fea000b83ffff */
[----:B------:R-:W-:Y:S01]  /*5170*/  UIADD3 UR24, UPT, UPT, UR24, 0x78, URZ ;  /* 0x0000007818187890 */ /* 0x000fe2000fffe0ff */
[----:B------:R-:W-:-:S03]  /*5180*/  SHF.L.U32 R2, R11, 0x1f, RZ ;  /* 0x0000001f0b027819 */ /* 0x000fc600000006ff */
[----:B------:R-:W-:-:S09]  /*5190*/  ULEA UR4, UR25, UR24, 0x3 ;  /* 0x0000001819047291 */ /* 0x000fd2000f8e18ff */
[----:B------:R-:W3:Y:S02]  /*51a0*/  SYNCS.PHASECHK.TRANS64.TRYWAIT P0, [UR4], R2 ;  /* 0x00000002ff0075a7 */ /* 0x000ee40008001104 */
[----:B---3--:R-:W-:Y:S05]  /*51b0*/  @!P0 BRA `(.L_x_86) ;  /* 0x0000003000488947 */ /* 0x008fea0003800000 */
.L_x_162:
[----:B------:R-:W-:-:S04]  /*51c0*/  UIADD3 UR4, UPT, UPT, UR25, 0x1, URZ ;  /* 0x0000000119047890 */ /* 0x000fc8000fffe0ff */
[----:B------:R-:W-:-:S04]  /*51d0*/  UISETP.NE.AND UP0, UPT, UR4, 0x3, UPT ;  /* 0x000000030400788c */ /* 0x000fc8000bf05270 */
[----:B--2---:R-:W-:Y:S02]  /*51e0*/  USEL UR6, URZ, 0x1, UP0 ;  /* 0x00000001ff067887 */ /* 0x004fe40008000000 */
[----:B------:R-:W-:-:S04]  /*51f0*/  USEL UR4, UR4, URZ, UP0 ;  /* 0x000000ff04047287 */ /* 0x000fc80008000000 */
[----:B------:R-:W-:Y:S01]  /*5200*/  ULEA UR5, UR4, UR24, 0x3 ;  /* 0x0000001804057291 */ /* 0x000fe2000f8e18ff */
[----:B------:R-:W-:-:S04]  /*5210*/  LOP3.LUT R11, R11, UR6, RZ, 0x3c, !PT ;  /* 0x000000060b0b7c12 */ /* 0x000fc8000f8e3cff */
[----:B---3--:R-:W-:-:S04]  /*5220*/  SHF.L.U32 R2, R11, 0x1f, RZ ;  /* 0x0000001f0b027819 */ /* 0x008fc800000006ff */
[----:B------:R-:W2:Y:S02]  /*5230*/  SYNCS.PHASECHK.TRANS64.TRYWAIT P0, [UR5], R2 ;  /* 0x00000002ff0075a7 */ /* 0x000ea40008001105 */
[----:B--2---:R-:W-:Y:S05]  /*5240*/  @!P0 BRA `(.L_x_87) ;  /* 0x00000030003c8947 */ /* 0x004fea0003800000 */
.L_x_164:
[----:B------:R-:W-:-:S04]  /*5250*/  UIADD3 UR4, UPT, UPT, UR4, 0x1, URZ ;  /* 0x0000000104047890 */ /* 0x000fc8000fffe0ff */
[----:B------:R-:W-:-:S04]  /*5260*/  UISETP.NE.AND UP0, UPT, UR4, 0x3, UPT ;  /* 0x000000030400788c */ /* 0x000fc8000bf05270 */
[----:B------:R-:W-:Y:S02]  /*5270*/  USEL UR5, URZ, 0x1, UP0 ;  /* 0x00000001ff057887 */ /* 0x000fe40008000000 */
[----:B------:R-:W-:-:S04]  /*5280*/  USEL UR4, UR4, URZ, UP0 ;  /* 0x000000ff04047287 */ /* 0x000fc80008000000 */
[----:B------:R-:W-:Y:S01]  /*5290*/  ULEA UR4, UR4, UR24, 0x3 ;  /* 0x0000001804047291 */ /* 0x000fe2000f8e18ff */
[----:B--2---:R-:W-:-:S04]  /*52a0*/  LOP3.LUT R2, R11, UR5, RZ, 0x3c, !PT ;  /* 0x000000050b027c12 */ /* 0x004fc8000f8e3cff */
[----:B------:R-:W-:Y:S01]  /*52b0*/  SHF.L.U32 R2, R2, 0x1f, RZ ;  /* 0x0000001f02027819 */ /* 0x000fe200000006ff */
[----:B------:R-:W-:-:S07]  /*52c0*/  IMAD.U32 R0, RZ, RZ, UR4 ;  /* 0x00000004ff007e24 */ /* 0x000fce000f8e00ff */
.L_x_88:
[----:B--2---:R2:W3:Y:S02]  /*52d0*/  SYNCS.PHASECHK.TRANS64.TRYWAIT P0, [R0+URZ], R2 ;  /* 0x00000002000075a7 */ /* 0x0044e400080011ff */
[----:B---3--:R-:W-:Y:S05]  /*52e0*/  @!P0 NANOSLEEP.SYNCS 0x989680 ;  /* 0x009896800000895d */ /* 0x008fea0003900000 */
[----:B------:R-:W3:Y:S02]  /*52f0*/  @!P0 SYNCS.PHASECHK.TRANS64 P0, [R0+URZ], R2 ;  /* 0x00000002000085a7 */ /* 0x000ee400080010ff */
[----:B-1-3--:R-:W-:Y:S05]  /*5300*/  @P0 EXIT ;  /* 0x000000000000094d */ /* 0x00afea0003800000 */
[----:B------:R-:W-:Y:S05]  /*5310*/  BRA `(.L_x_88) ;  /* 0xfffffffc00ec7947 */ /* 0x000fea000383ffff */
.L_x_76:
[----:B------:R-:W-:-:S06]  /*5320*/  UISETP.GE.AND UP0, UPT, UR18, 0x4, UPT ;  /* 0x000000041200788c */ /* 0x000fcc000bf06270 */
[----:B------:R-:W-:-:S13]  /*5330*/  PLOP3.LUT P0, PT, PT, PT, UP0, 0x80, 0x8 ;  /* 0x000000000008781c */ /* 0x000fda0003f0f008 */
[----:B-1----:R-:W-:Y:S05]  /*5340*/  @!P0 EXIT ;  /* 0x000000000000894d */ /* 0x002fea0003800000 */
[----:B------:R-:W-:Y:S01]  /*5350*/  BAR.SYNC.DEFER_BLOCKING 0x6, 0xa0 ;  /* 0x0182800000007b1d */ /* 0x000fe20000010000 */
[C---:B------:R-:W-:Y:S01]  /*5360*/  IMAD.SHL.U32 R3, R55.reuse, 0x20, RZ ;  /* 0x0000002037037824 */ /* 0x040fe200078e00ff */
[----:B------:R-:W-:Y:S01]  /*5370*/  SHF.R.U32.HI R4, RZ, 0x1, R55 ;  /* 0x00000001ff047819 */ /* 0x000fe20000011637 */
[C---:B------:R-:W-:Y:S01]  /*5380*/  IMAD.SHL.U32 R2, R55.reuse, 0x10, RZ ;  /* 0x0000001037027824 */ /* 0x040fe200078e00ff */
[C---:B------:R-:W-:Y:S01]  /*5390*/  LOP3.LUT P0, RZ, R55.reuse, 0x4, RZ, 0xc0, !PT ;  /* 0x0000000437ff7812 */ /* 0x040fe2000780c0ff */
[----:B------:R-:W-:Y:S01]  /*53a0*/  IMAD.U32 R23, R55, 0x10000, RZ ;  /* 0x0001000037177824 */ /* 0x000fe200078e00ff */
[----:B------:R-:W-:Y:S01]  /*53b0*/  UMOV UR44, 0x400 ;  /* 0x00000400002c7882 */ /* 0x000fe20000000000 */
[----:B------:R-:W1:Y:S01]  /*53c0*/  LDCU.64 UR4, c[0x0][0x890] ;  /* 0x00011200ff0477ac */ /* 0x000e620008000a00 */
[----:B------:R-:W2:Y:S01]  /*53d0*/  LDC.64 R42, c[0x0][0x8b0] ;  /* 0x00022c00ff2a7b82 */ /* 0x000ea20000000a00 */
[----:B------:R-:W-:Y:S01]  /*53e0*/  LOP3.LUT R5, R3, 0xc0, RZ, 0xc0, !PT ;  /* 0x000000c003057812 */ /* 0x000fe200078ec0ff */
[----:B------:R-:W-:Y:S01]  /*53f0*/  IMAD.SHL.U32 R44, R55, 0x4, RZ ;  /* 0x00000004372c7824 */ /* 0x000fe200078e00ff */
[----:B------:R-:W-:Y:S01]  /*5400*/  ULEA UR44, UR54, UR44, 0x18 ;  /* 0x0000002c362c7291 */ /* 0x000fe2000f8ec0ff */
[----:B------:R-:W-:Y:S01]  /*5410*/  LOP3.LUT R2, R2, 0x600, RZ, 0xc0, !PT ;  /* 0x0000060002027812 */ /* 0x000fe200078ec0ff */
[----:B------:R-:W-:Y:S01]  /*5420*/  IMAD.MOV.U32 R54, RZ, RZ, 0x10 ;  /* 0x00000010ff367424 */ /* 0x000fe200078e00ff */
[----:B------:R-:W-:Y:S01]  /*5430*/  LOP3.LUT R4, R5, 0x8, R4, 0xf8, !PT ;  /* 0x0000000805047812 */ /* 0x000fe200078ef804 */
[----:B------:R-:W-:Y:S01]  /*5440*/  IMAD.MOV.U32 R22, RZ, RZ, RZ ;  /* 0x000000ffff167224 */ /* 0x000fe200078e00ff */
[----:B------:R-:W3:Y:S01]  /*5450*/  LDC.64 R40, c[0x0][0x8a8] ;  /* 0x00022a00ff287b82 */ /* 0x000ee20000000a00 */
[----:B------:R-:W-:-:S02]  /*5460*/  LOP3.LUT R2, R2, 0x20, R3, 0xf8, !PT ;  /* 0x0000002002027812 */ /* 0x000fc400078ef803 */
[----:B------:R-:W-:Y:S02]  /*5470*/  CS2R R52, SRZ ;  /* 0x0000000000347805 */ /* 0x000fe4000001ff00 */
[----:B------:R-:W-:Y:S01]  /*5480*/  LOP3.LUT R23, R23, 0x600000, RZ, 0xc0, !PT ;  /* 0x0060000017177812 */ /* 0x000fe200078ec0ff */
[----:B------:R-:W-:Y:S01]  /*5490*/  IMAD.MOV.U32 R51, RZ, RZ, RZ ;  /* 0x000000ffff337224 */ /* 0x000fe200078e00ff */
[----:B------:R-:W-:Y:S01]  /*54a0*/  LOP3.LUT R44, R4, 0x18, R44, 0x78, !PT ;  /* 0x00000018042c7812 */ /* 0x000fe200078e782c */
[----:B------:R-:W4:Y:S01]  /*54b0*/  LDCU UR63, c[0x0][0x370] ;  /* 0x00006e00ff3f77ac */ /* 0x000f220008000800 */
[----:B------:R-:W-:Y:S01]  /*54c0*/  LOP3.LUT R2, R2, 0x100, R3, 0xf8, !PT ;  /* 0x0000010002027812 */ /* 0x000fe200078ef803 */
[----:B------:R-:W4:Y:S01]  /*54d0*/  LDS R0, [UR44+0x150] ;  /* 0x0001502cff007984 */ /* 0x000f220008000800 */
[----:B-1----:R-:W-:Y:S01]  /*54e0*/  IMAD.U32 R57, RZ, RZ, UR4 ;  /* 0x00000004ff397e24 */ /* 0x002fe2000f8e00ff */
[----:B------:R-:W-:Y:S01]  /*54f0*/  UIADD3 UR4, UPT, UPT, UR44, 0x200, URZ ;  /* 0x000002002c047890 */ /* 0x000fe2000fffe0ff */
[----:B------:R-:W-:Y:S01]  /*5500*/  LOP3.LUT R44, R2, R44, RZ, 0xfc, !PT ;  /* 0x0000002c022c7212 */ /* 0x000fe200078efcff */
[----:B------:R-:W-:Y:S01]  /*5510*/  IMAD.U32 R56, RZ, RZ, UR5 ;  /* 0x00000005ff387e24 */ /* 0x000fe2000f8e00ff */
[----:B------:R-:W-:Y:S01]  /*5520*/  LOP3.LUT R55, R55, 0x60, RZ, 0xc0, !PT ;  /* 0x0000006037377812 */ /* 0x000fe200078ec0ff */
[----:B------:R-:W1:Y:S01]  /*5530*/  LDCU UR43, c[0x0][0xb0c] ;  /* 0x00016180ff2b77ac */ /* 0x000e620008000800 */
[----:B------:R-:W-:Y:S01]  /*5540*/  SEL R54, R54, 0xfffffff0, !P0 ;  /* 0xfffffff036367807 */ /* 0x000fe20004000000 */
[----:B------:R-:W-:Y:S01]  /*5550*/  IMAD.U32 R59, RZ, RZ, UR4 ;  /* 0x00000004ff3b7e24 */ /* 0x000fe2000f8e00ff */
[----:B------:R-:W1:Y:S01]  /*5560*/  LDCU UR39, c[0x0][0xb30] ;  /* 0x00016600ff2777ac */ /* 0x000e620008000800 */
[----:B------:R-:W1:Y:S01]  /*5570*/  LDCU.64 UR60, c[0x0][0x888] ;  /* 0x00011100ff3c77ac */ /* 0x000e620008000a00 */
[----:B------:R-:W1:Y:S01]  /*5580*/  LDCU.64 UR40, c[0x0][0xb28] ;  /* 0x00016500ff2877ac */ /* 0x000e620008000a00 */
[----:B------:R-:W1:Y:S01]  /*5590*/  LDCU.128 UR56, c[0x0][0xb10] ;  /* 0x00016200ff3877ac */ /* 0x000e620008000c00 */
[----:B------:R-:W1:Y:S01]  /*55a0*/  LDCU UR62, c[0x0][0x374] ;  /* 0x00006e80ff3e77ac */ /* 0x000e620008000800 */
[----:B------:R-:W-:Y:S01]  /*55b0*/  UMOV UR55, 0x1 ;  /* 0x0000000100377882 */ /* 0x000fe20000000000 */
[----:B------:R-:W-:Y:S01]  /*55c0*/  UMOV UR46, URZ ;  /* 0x000000ff002e7c82 */ /* 0x000fe20008000000 */
[----:B------:R-:W-:Y:S01]  /*55d0*/  UMOV UR53, URZ ;  /* 0x000000ff00357c82 */ /* 0x000fe20008000000 */
[----:B------:R-:W-:Y:S01]  /*55e0*/  UMOV UR52, URZ ;  /* 0x000000ff00347c82 */ /* 0x000fe20008000000 */
[----:B-1234-:R-:W-:-:S07]  /*55f0*/  IMAD.IADD R23, R0, 0x1, R23 ;  /* 0x0000000100177824 */ /* 0x01efce00078e0217 */
.L_x_119:
[C---:B------:R-:W-:Y:S02]  /*5600*/  LEA R0, R51.reuse, UR44, 0x3 ;  /* 0x0000002c33007c11 */ /* 0x040fe4000f8e18ff */
[----:B------:R-:W-:Y:S02]  /*5610*/  SHF.L.U32 R2, R52, 0x1f, RZ ;  /* 0x0000001f34027819 */ /* 0x000fe400000006ff */
[----:B-1----:R-:W-:Y:S02]  /*5620*/  LEA R4, R51, UR44, 0x4 ;  /* 0x0000002c33047c11 */ /* 0x002fe4000f8e20ff */
[----:B------:R-:W1:Y:S02]  /*5630*/  SYNCS.PHASECHK.TRANS64.TRYWAIT P0, [R0+URZ+0xa0], R2 ;  /* 0x0000a002000075a7 */ /* 0x000e6400080011ff */
[----:B-1----:R-:W-:Y:S05]  /*5640*/  @!P0 BRA `(.L_x_89) ;  /* 0x0000002c00548947 */ /* 0x002fea0003800000 */
.L_x_165:
[----:B------:R-:W-:Y:S01]  /*5650*/  R2UR UR7, R58 ;  /* 0x000000003a0772ca */ /* 0x000fe200000e0000 */
[----:B------:R-:W2:Y:S01]  /*5660*/  LDS.128 R4, [R4+0x130] ;  /* 0x0001300004047984 */ /* 0x000ea20000000c00 */
[----:B-1----:R-:W-:Y:S01]  /*5670*/  VIADD R0, R0, 0xb0 ;  /* 0x000000b000007836 */ /* 0x002fe20000000000 */
[----:B------:R-:W-:Y:S04]  /*5680*/  UISETP.GE.AND UP0, UPT, UR42, 0x1, UPT ;  /* 0x000000012a00788c */ /* 0x000fe8000bf06270 */
[----:B------:R-:W-:Y:S01]  /*5690*/  PRMT R0, RZ, 0x654, R0 ;  /* 0x00000654ff007816 */ /* 0x000fe20000000000 */
[----:B------:R-:W-:Y:S01]  /*56a0*/  @!PT LDS RZ, [RZ] ;  /* 0x00000000fffff984 */ /* 0x000fe20000000800 */
[----:B------:R-:W-:Y:S01]  /*56b0*/  @!PT LDS RZ, [RZ] ;  /* 0x00000000fffff984 */ /* 0x000fe20000000800 */
[----:B------:R-:W-:Y:S01]  /*56c0*/  @!PT LDS RZ, [RZ] ;  /* 0x00000000fffff984 */ /* 0x000fe20000000800 */
[----:B------:R-:W-:Y:S01]  /*56d0*/  @!PT LDS RZ, [RZ] ;  /* 0x00000000fffff984 */ /* 0x000fe20000000800 */
[----:B------:R1:W-:Y:S06]  /*56e0*/  MEMBAR.ALL.CTA ;  /* 0x0000000000007992 */ /* 0x0003ec0000008000 */
[----:B-1----:R-:W1:Y:S02]  /*56f0*/  FENCE.VIEW.ASYNC.S ;  /* 0x00000000000073c6 */ /* 0x002e640000000000 */
[----:B-1----:R1:W-:Y:S01]  /*5700*/  SYNCS.ARRIVE.TRANS64.RED.A1T0 RZ, [R0+URZ], RZ ;  /* 0x000000ff00ff79a7 */ /* 0x0023e200081004ff */
[----:B--2---:R-:W-:Y:S11]  /*5710*/  LOP3.LUT P0, RZ, R6, 0x1, RZ, 0xc0, !PT ;  /* 0x0000000106ff7812 */ /* 0x004ff6000780c0ff */
[----:B------:R-:W-:Y:S02]  /*5720*/  @!UPT UIADD3 URZ, UPT, UPT, URZ, URZ, URZ ;  /* 0x000000fffffff290 */ /* 0x000fe4000fffe0ff */
[----:B------:R-:W-:Y:S01]  /*5730*/  VOTEU.ANY UP1, P0 ;  /* 0x0000000000ff7886 */ /* 0x000fe20000020100 */
[----:B------:R-:W-:Y:S01]  /*5740*/  PLOP3.LUT P0, PT, PT, PT, UP1, 0x80, 0x8 ;  /* 0x000000000008781c */ /* 0x000fe20003f0f018 */
[----:B------:R-:W-:Y:S06]  /*5750*/  UP2UR UR4, UPR, URZ, 0x2 ;  /* 0x00000002ff047883 */ /* 0x000fec0008000000 */
[----:B------:R-:W-:Y:S06]  /*5760*/  IMAD.U32 R60, RZ, RZ, UR4 ;  /* 0x00000004ff3c7e24 */ /* 0x000fec000f8e00ff */
[----:B------:R-:W-:Y:S02]  /*5770*/  @P0 SHF.R.U32.HI R2, RZ, 0x10, R5 ;  /* 0x00000010ff020819 */ /* 0x000fe40000011605 */
[----:B------:R-:W-:Y:S02]  /*5780*/  @P0 MOV R3, R4 ;  /* 0x0000000400030202 */ /* 0x000fe40000000f00 */
[----:B------:R-:W-:Y:S02]  /*5790*/  @P0 R2UR UR4, R2 ;  /* 0x00000000020402ca */ /* 0x000fe400000e0000 */
[----:B------:R-:W-:Y:S02]  /*57a0*/  @P0 LOP3.LUT R4, R5, 0xffff, RZ, 0xc0, !PT ;  /* 0x0000ffff05040812 */ /* 0x000fe400078ec0ff */
[----:B------:R-:W-:Y:S02]  /*57b0*/  @P0 R2UR UR6, R3 ;  /* 0x00000000030602ca */ /* 0x000fe400000e0000 */
[----:B------:R-:W-:Y:S07]  /*57c0*/  @P0 R2UR UR5, R4 ;  /* 0x00000000040502ca */ /* 0x000fee00000e0000 */
[----:B------:R-:W-:Y:S02]  /*57d0*/  @UP1 UMOV UR7, UR4 ;  /* 0x0000000400071c82 */ /* 0x000fe40008000000 */
[----:B------:R-:W-:Y:S02]  /*57e0*/  IMAD.U32 R58, RZ, RZ, UR7 ;  /* 0x00000007ff3a7e24 */ /* 0x000fe4000f8e00ff */
[----:B------:R-:W-:Y:S02]  /*57f0*/  @UP1 UMOV UR38, UR6 ;  /* 0x0000000600261c82 */ /* 0x000fe40008000000 */
[----:B------:R-:W-:Y:S01]  /*5800*/  @UP1 UMOV UR37, UR5 ;  /* 0x0000000500251c82 */ /* 0x000fe20008000000 */
[----:B-1----:R-:W-:Y:S05]  /*5810*/  BRA.U !UP0, `(.L_x_90) ;  /* 0x0000000108cc7547 */ /* 0x002fea000b800000 */
[----:B------:R-:W1:Y:S01]  /*5820*/  LDCU UR12, c[0x0][0xb20] ;  /* 0x00016400ff0c77ac */ /* 0x000e620008000800 */
[----:B------:R-:W-:Y:S02]  /*5830*/  UIMAD.WIDE.U32 UR4, UR62, UR59, URZ ;  /* 0x0000003b3e0472a5 */ /* 0x000fe4000f8e00ff */
[----:B------:R-:W-:Y:S02]  /*5840*/  UIMAD.WIDE.U32 UR6, UR63, UR56, URZ ;  /* 0x000000383f0672a5 */ /* 0x000fe4000f8e00ff */
[----:B------:R-:W-:Y:S02]  /*5850*/  UISETP.NE.AND UP0, UPT, UR58, 0x1, UPT ;  /* 0x000000013a00788c */ /* 0x000fe4000bf05270 */
[----:B------:R-:W-:Y:S02]  /*5860*/  UIMAD.WIDE.U32 UR8, UR37, UR59, URZ ;  /* 0x0000003b250872a5 */ /* 0x000fe4000f8e00ff */
[----:B------:R-:W-:Y:S02]  /*5870*/  UIMAD.WIDE.U32 UR10, UR38, UR56, URZ ;  /* 0x00000038260a72a5 */ /* 0x000fe4000f8e00ff */
[----:B------:R-:W-:Y:S02]  /*5880*/  UISETP.NE.AND UP1, UPT, UR43, 0x1, UPT ;  /* 0x000000012b00788c */ /* 0x000fe4000bf25270 */
[----:B------:R-:W-:Y:S01]  /*5890*/  UISETP.NE.AND UP2, UPT, UR42, 0x1, UPT ;  /* 0x000000012a00788c */ /* 0x000fe2000bf45270 */
[----:B------:R-:W-:Y:S02]  /*58a0*/  UMOV UR4, UR5 ;  /* 0x0000000500047c82 */ /* 0x000fe40008000000 */
[----:B-1----:R-:W-:Y:S03]  /*58b0*/  USHF.R.U32.HI UR5, URZ, UR12, UR4 ;  /* 0x0000000cff057299 */ /* 0x002fe60008011604 */
[----:B------:R-:W-:Y:S02]  /*58c0*/  UMOV UR4, UR7 ;  /* 0x0000000700047c82 */ /* 0x000fe40008000000 */
[----:B------:R-:W-:Y:S02]  /*58d0*/  USHF.R.U32.HI UR7, URZ, UR57, UR4 ;  /* 0x00000039ff077299 */ /* 0x000fe40008011604 */
[----:B------:R-:W-:Y:S02]  /*58e0*/  USEL UR4, UR62, UR5, !UP0 ;  /* 0x000000053e047287 */ /* 0x000fe4000c000000 */
[----:B------:R-:W-:Y:S01]  /*58f0*/  USEL UR7, UR63, UR7, !UP1 ;  /* 0x000000073f077287 */ /* 0x000fe2000c800000 */
[----:B------:R-:W-:Y:S01]  /*5900*/  UMOV UR5, UR9 ;  /* 0x0000000900057c82 */ /* 0x000fe20008000000 */
[----:B------:R-:W-:Y:S02]  /*5910*/  UIMAD.WIDE.U32 UR8, UR4, UR40, URZ ;  /* 0x00000028040872a5 */ /* 0x000fe4000f8e00ff */
[----:B------:R-:W-:Y:S03]  /*5920*/  USHF.R.U32.HI UR6, URZ, UR12, UR5 ;  /* 0x0000000cff067299 */ /* 0x000fe60008011605 */
[----:B------:R-:W-:Y:S01]  /*5930*/  UMOV UR5, UR11 ;  /* 0x0000000b00057c82 */ /* 0x000fe20008000000 */
[----:B------:R-:W-:Y:S02]  /*5940*/  UIMAD.WIDE.U32 UR10, UR7, UR40, URZ ;  /* 0x00000028070a72a5 */ /* 0x000fe4000f8e00ff */
[----:B------:R-:W-:Y:S02]  /*5950*/  USHF.R.U32.HI UR12, URZ, UR57, UR5 ;  /* 0x00000039ff0c7299 */ /* 0x000fe40008011605 */
[----:B------:R-:W-:Y:S01]  /*5960*/  USEL UR6, UR37, UR6, !UP0 ;  /* 0x0000000625067287 */ /* 0x000fe2000c000000 */
[----:B------:R-:W-:Y:S02]  /*5970*/  UMOV UR5, UR9 ;  /* 0x0000000900057c82 */ /* 0x000fe40008000000 */
[----:B------:R-:W-:Y:S01]  /*5980*/  UMOV UR10, UR11 ;  /* 0x0000000b000a7c82 */ /* 0x000fe20008000000 */
[----:B------:R-:W-:Y:S02]  /*5990*/  @UP2 USHF.R.U32.HI UR4, URZ, UR41, UR5 ;  /* 0x00000029ff042299 */ /* 0x000fe40008011605 */
[----:B------:R-:W-:Y:S02]  /*59a0*/  @UP2 USHF.R.U32.HI UR7, URZ, UR41, UR10 ;  /* 0x00000029ff072299 */ /* 0x000fe4000801160a */
[----:B------:R-:W-:Y:S02]  /*59b0*/  UIMAD UR4, UR42, UR4, URZ ;  /* 0x000000042a0472a4 */ /* 0x000fe4000f8e02ff */
[----:B------:R-:W-:Y:S02]  /*59c0*/  UIMAD.WIDE.U32 UR10, UR6, UR40, URZ ;  /* 0x00000028060a72a5 */ /* 0x000fe4000f8e00ff */
[----:B------:R-:W-:Y:S02]  /*59d0*/  USEL UR5, UR38, UR12, !UP1 ;  /* 0x0000000c26057287 */ /* 0x000fe4000c800000 */
[----:B------:R-:W-:Y:S02]  /*59e0*/  UIMAD UR8, UR42, UR7, URZ ;  /* 0x000000072a0872a4 */ /* 0x000fe4000f8e02ff */
[----:B------:R-:W-:Y:S03]  /*59f0*/  UISETP.GE.AND UP0, UPT, UR6, UR4, UPT ;  /* 0x000000040600728c */ /* 0x000fe6000bf06270 */
[----:B------:R-:W-:Y:S01]  /*5a00*/  UMOV UR4, UR11 ;  /* 0x0000000b00047c82 */ /* 0x000fe20008000000 */
[----:B------:R-:W-:Y:S02]  /*5a10*/  UISETP.GE.OR UP0, UPT, UR5, UR8, UP0 ;  /* 0x000000080500728c */ /* 0x000fe40008706670 */
[----:B------:R-:W-:Y:S02]  /*5a20*/  USHF.R.U32.HI UR4, URZ, UR41, UR4 ;  /* 0x00000029ff047299 */ /* 0x000fe40008011604 */
[----:B------:R-:W-:Y:S02]  /*5a30*/  UIMAD.WIDE.U32 UR8, UR5, UR40, URZ ;  /* 0x00000028050872a5 */ /* 0x000fe4000f8e00ff */
[----:B------:R-:W-:Y:S02]  /*5a40*/  USEL UR11, UR6, UR4, !UP2 ;  /* 0x00000004060b7287 */ /* 0x000fe4000d000000 */
[----:B------:R-:W-:Y:S02]  /*5a50*/  UIADD3 UR8, UPT, UPT, -UR5, URZ, URZ ;  /* 0x000000ff05087290 */ /* 0x000fe4000fffe1ff */
[----:B------:R-:W-:Y:S01]  /*5a60*/  UIADD3 UR10, UPT, UPT, -UR11, URZ, URZ ;  /* 0x000000ff0b0a7290 */ /* 0x000fe2000fffe1ff */
[----:B------:R-:W-:Y:S01]  /*5a70*/  @!UP0 UMOV UR4, UR9 ;  /* 0x0000000900048c82 */ /* 0x000fe20008000000 */
[----:B------:R-:W-:Y:S02]  /*5a80*/  UIADD3 UR9, UPT, UPT, -UR6, URZ, URZ ;  /* 0x000000ff06097290 */ /* 0x000fe4000fffe1ff */
[----:B------:R-:W-:Y:S02]  /*5a90*/  @!UP0 USHF.R.U32.HI UR4, URZ, UR41, UR4 ;  /* 0x00000029ff048299 */ /* 0x000fe40008011604 */
[----:B------:R-:W-:Y:S02]  /*5aa0*/  UIMAD UR10, UR42, UR10, UR6 ;  /* 0x0000000a2a0a72a4 */ /* 0x000fe4000f8e0206 */
[----:B------:R-:W-:Y:S04]  /*5ab0*/  @!UP0 USEL UR4, UR5, UR4, !UP2 ;  /* 0x0000000405048287 */ /* 0x000fe8000d000000 */
[----:B------:R-:W-:Y:S02]  /*5ac0*/  @!UP0 UIMAD UR10, UR7, UR10, UR4 ;  /* 0x0000000a070a82a4 */ /* 0x000fe4000f8e0204 */
[----:B------:R-:W-:Y:S02]  /*5ad0*/  @!UP0 UIADD3 UR11, UPT, UPT, UR11, -UR4, URZ ;  /* 0x800000040b0b8290 */ /* 0x000fe4000fffe0ff */
[----:B------:R-:W-:Y:S02]  /*5ae0*/  UIMAD UR7, UR43, UR8, UR38 ;  /* 0x000000082b0772a4 */ /* 0x000fe4000f8e0226 */
[----:B------:R-:W-:Y:S02]  /*5af0*/  @!UP0 UIMAD UR6, UR11, UR42, UR5 ;  /* 0x0000002a0b0682a4 */ /* 0x000fe4000f8e0205 */
[----:B------:R-:W-:Y:S01]  /*5b00*/  UIMAD UR4, UR58, UR9, UR37 ;  /* 0x000000093a0472a4 */ /* 0x000fe2000f8e0225 */
[----:B------:R-:W-:Y:S02]  /*5b10*/  @!UP0 UMOV UR5, UR10 ;  /* 0x0000000a00058c82 */ /* 0x000fe40008000000 */
[----:B------:R-:W-:Y:S02]  /*5b20*/  UIMAD UR38, UR5, UR43, UR7 ;  /* 0x0000002b052672a4 */ /* 0x000fe4000f8e0207 */
[----:B------:R-:W-:Y:S11]  /*5b30*/  UIMAD UR37, UR6, UR58, UR4 ;  /* 0x0000003a062572a4 */ /* 0x000ff6000f8e0204 */
[----:B------:R-:W-:Y:S01]  /*5b40*/  @!UPT UIADD3 URZ, UPT, UPT, URZ, URZ, URZ ;  /* 0x000000fffffff290 */ /* 0x000fe2000fffe0ff */
.L_x_90:
[----:B------:R-:W-:Y:S01]  /*5b50*/  UISETP.NE.AND UP0, UPT, UR39, 0x1, UPT ;  /* 0x000000012700788c */ /* 0x000fe2000bf05270 */
[----:B------:R-:W-:Y:S01]  /*5b60*/  R2UR UR11, R59 ;  /* 0x000000003b0b72ca */ /* 0x000fe200000e0000 */
[----:B------:R-:W-:Y:S01]  /*5b70*/  USHF.L.U32 UR50, UR26, 0x6, URZ ;  /* 0x000000061a327899 */ /* 0x000fe200080006ff */
[----:B------:R-:W-:Y:S01]  /*5b80*/  IADD3 R51, PT, PT, R51, 0x1, RZ ;  /* 0x0000000133337810 */ /* 0x000fe20007ffe0ff */
[----:B------:R-:W-:Y:S07]  /*5b90*/  USHF.L.U32 UR49, UR27, 0x6, URZ ;  /* 0x000000061b317899 */ /* 0x000fee00080006ff */
[----:B------:R-:W1:Y:S01]  /*5ba0*/  @!UP0 LDCU.128 UR12, c[0x0][0xb10] ;  /* 0x00016200ff0c87ac */ /* 0x000e620008000c00 */
[----:B------:R-:W2:Y:S01]  /*5bb0*/  @!UP0 LDCU UR5, c[0x0][0xb0c] ;  /* 0x00016180ff0587ac */ /* 0x000ea20008000800 */
[----:B------:R-:W3:Y:S01]  /*5bc0*/  @!UP0 LDCU UR10, c[0x0][0xb20] ;  /* 0x00016400ff0a87ac */ /* 0x000ee20008000800 */
[----:B-1----:R-:W-:Y:S02]  /*5bd0*/  UIMAD.WIDE.U32 UR8, UR38, UR12, URZ ;  /* 0x0000000c260872a5 */ /* 0x002fe4000f8e00ff */
[----:B------:R-:W-:Y:S02]  /*5be0*/  UIMAD.WIDE.U32 UR6, UR37, UR15, URZ ;  /* 0x0000000f250672a5 */ /* 0x000fe4000f8e00ff */
[----:B------:R-:W-:Y:S03]  /*5bf0*/  @!UP0 UISETP.NE.AND UP1, UPT, UR14, 0x1, UPT ;  /* 0x000000010e00888c */ /* 0x000fe6000bf25270 */
[----:B------:R-:W-:Y:S01]  /*5c00*/  @!UP0 UMOV UR4, UR9 ;  /* 0x0000000900048c82 */ /* 0x000fe20008000000 */
[----:B--2---:R-:W-:Y:S02]  /*5c10*/  @!UP0 UISETP.NE.AND UP2, UPT, UR5, 0x1, UPT ;  /* 0x000000010500888c */ /* 0x004fe4000bf45270 */
[----:B------:R-:W-:Y:S01]  /*5c20*/  @!UP0 USHF.R.U32.HI UR4, URZ, UR13, UR4 ;  /* 0x0000000dff048299 */ /* 0x000fe20008011604 */
[----:B------:R-:W-:Y:S02]  /*5c30*/  @!UP0 UMOV UR6, UR7 ;  /* 0x0000000700068c82 */ /* 0x000fe40008000000 */
[----:B---3--:R-:W-:Y:S02]  /*5c40*/  @!UP0 USHF.R.U32.HI UR6, URZ, UR10, UR6 ;  /* 0x0000000aff068299 */ /* 0x008fe40008011606 */
[----:B------:R-:W-:Y:S02]  /*5c50*/  @!UP0 USEL UR7, UR38, UR4, !UP2 ;  /* 0x0000000426078287 */ /* 0x000fe4000d000000 */
[----:B------:R-:W-:Y:S04]  /*5c60*/  @!UP0 USEL UR6, UR37, UR6, !UP1 ;  /* 0x0000000625068287 */ /* 0x000fe8000c800000 */
[----:B------:R-:W-:Y:S02]  /*5c70*/  @!UP0 UIADD3 UR4, UPT, UPT, -UR7, UR6, URZ ;  /* 0x0000000607048290 */ /* 0x000fe4000fffe1ff */
[----:B------:R-:W-:Y:S02]  /*5c80*/  @!UP0 UIADD3 UR6, UPT, UPT, UR7, -UR6, URZ ;  /* 0x8000000607068290 */ /* 0x000fe4000fffe0ff */
[----:B------:R-:W-:Y:S02]  /*5c90*/  @!UP0 UIMAD UR38, UR4, UR5, UR38 ;  /* 0x00000005042682a4 */ /* 0x000fe4000f8e0226 */
[----:B------:R-:W-:Y:S02]  /*5ca0*/  @!UP0 UIMAD UR37, UR6, UR14, UR37 ;  /* 0x0000000e062582a4 */ /* 0x000fe4000f8e0225 */
[----:B------:R-:W-:Y:S09]  /*5cb0*/  ULOP3.LUT UP0, URZ, UR11, 0x1b0, URZ, 0xc0, !UPT ;  /* 0x000001b00bff7892 */ /* 0x000ff2000f80c0ff */
[----:B------:R-:W-:Y:S05]  /*5cc0*/  BRA.U !UP0, `(.L_x_91) ;  /* 0x00000001087c7547 */ /* 0x000fea000b800000 */
[----:B------:R-:W1:Y:S01]  /*5cd0*/  LDCU.64 UR8, c[0x4][0x80] ;  /* 0x01001000ff0877ac */ /* 0x000e620008000a00 */
[----:B------:R-:W-:Y:S01]  /*5ce0*/  MOV R2, 0x0 ;  /* 0x0000000000027802 */ /* 0x000fe20000000f00 */
[----:B------:R-:W-:Y:S02]  /*5cf0*/  HFMA2 R12, -RZ, RZ, 0, 5.9604644775390625e-08 ;  /* 0x00000001ff0c7431 */ /* 0x000fe400000001ff */
[----:B------:R-:W-:Y:S01]  /*5d00*/  IMAD.MOV.U32 R8, RZ, RZ, 0x70 ;  /* 0x00000070ff087424 */ /* 0x000fe200078e00ff */
[----:B------:R2:W3:Y:S01]  /*5d10*/  LDC.64 R14, c[0x4][R2] ;  /* 0x01000000020e7b82 */ /* 0x0004e20000000a00 */
[----:B------:R-:W4:Y:S01]  /*5d20*/  LDCU.64 UR6, c[0x4][0x88] ;  /* 0x01001100ff0677ac */ /* 0x000f220008000a00 */
[----:B------:R-:W-:Y:S01]  /*5d30*/  IMAD.MOV.U32 R13, RZ, RZ, RZ ;  /* 0x000000ffff0d7224 */ /* 0x000fe200078e00ff */
[----:B------:R-:W2:Y:S01]  /*5d40*/  LDCU.64 UR4, c[0x4][0x8] ;  /* 0x01000100ff0477ac */ /* 0x000ea20008000a00 */
[----:B-1----:R-:W-:Y:S01]  /*5d50*/  MOV R5, UR9 ;  /* 0x0000000900057c02 */ /* 0x002fe20008000f00 */
[----:B------:R-:W-:Y:S01]  /*5d60*/  IMAD.U32 R4, RZ, RZ, UR8 ;  /* 0x00000008ff047e24 */ /* 0x000fe2000f8e00ff */
[----:B----4-:R-:W-:Y:S01]  /*5d70*/  MOV R7, UR7 ;  /* 0x0000000700077c02 */ /* 0x010fe20008000f00 */
[----:B------:R-:W-:Y:S01]  /*5d80*/  IMAD.U32 R6, RZ, RZ, UR6 ;  /* 0x00000006ff067e24 */ /* 0x000fe2000f8e00ff */
[----:B--2---:R-:W-:Y:S01]  /*5d90*/  MOV R11, UR5 ;  /* 0x00000005000b7c02 */ /* 0x004fe20008000f00 */
[----:B------:R-:W-:Y:S02]  /*5da0*/  IMAD.U32 R10, RZ, RZ, UR4 ;  /* 0x00000004ff0a7e24 */ /* 0x000fe4000f8e00ff */
[----:B------:R-:W-:Y:S07]  /*5db0*/  LEPC R20, `(.L_x_92) ;  /* 0x000000001014794e */ /* 0x000fee0000000000 */
[----:B---3-5:R-:W-:Y:S05]  /*5dc0*/  CALL.ABS.NOINC R14 ;  /* 0x000000000e007343 */ /* 0x028fea0003c00000 */
.L_x_92:
[----:B------:R-:W1:Y:S01]  /*5dd0*/  LDCU.64 UR8, c[0x4][0x80] ;  /* 0x01001000ff0877ac */ /* 0x000e620008000a00 */
[----:B------:R-:W2:Y:S01]  /*5de0*/  LDC.64 R2, c[0x4][R2] ;  /* 0x0100000002027b82 */ /* 0x000ea20000000a00 */
[----:B------:R-:W-:Y:S02]  /*5df0*/  HFMA2 R12, -RZ, RZ, 0, 5.9604644775390625e-08 ;  /* 0x00000001ff0c7431 */ /* 0x000fe400000001ff */
[----:B------:R-:W-:Y:S02]  /*5e00*/  IMAD.MOV.U32 R8, RZ, RZ, 0x70 ;  /* 0x00000070ff087424 */ /* 0x000fe400078e00ff */
[----:B------:R-:W-:Y:S01]  /*5e10*/  IMAD.MOV.U32 R13, RZ, RZ, RZ ;  /* 0x000000ffff0d7224 */ /* 0x000fe200078e00ff */
[----:B------:R-:W3:Y:S01]  /*5e20*/  LDCU.64 UR6, c[0x4][0x88] ;  /* 0x01001100ff0677ac */ /* 0x000ee20008000a00 */
[----:B------:R-:W4:Y:S01]  /*5e30*/  LDCU.64 UR4, c[0x4][0x8] ;  /* 0x01000100ff0477ac */ /* 0x000f220008000a00 */
[----:B-1----:R-:W-:Y:S02]  /*5e40*/  MOV R4, UR8 ;  /* 0x0000000800047c02 */ /* 0x002fe40008000f00 */
[----:B------:R-:W-:Y:S02]  /*5e50*/  MOV R5, UR9 ;  /* 0x0000000900057c02 */ /* 0x000fe40008000f00 */
[----:B---3--:R-:W-:Y:S01]  /*5e60*/  MOV R7, UR7 ;  /* 0x0000000700077c02 */ /* 0x008fe20008000f00 */
[----:B------:R-:W-:Y:S01]  /*5e70*/  IMAD.U32 R6, RZ, RZ, UR6 ;  /* 0x00000006ff067e24 */ /* 0x000fe2000f8e00ff */
[----:B----4-:R-:W-:Y:S01]  /*5e80*/  MOV R11, UR5 ;  /* 0x00000005000b7c02 */ /* 0x010fe20008000f00 */
[----:B------:R-:W-:Y:S02]  /*5e90*/  IMAD.U32 R10, RZ, RZ, UR4 ;  /* 0x00000004ff0a7e24 */ /* 0x000fe4000f8e00ff */
[----:B------:R-:W-:Y:S07]  /*5ea0*/  LEPC R20, `(.L_x_91) ;  /* 0x000000001014794e */ /* 0x000fee0000000000 */
[----:B--2---:R-:W-:Y:S05]  /*5eb0*/  CALL.ABS.NOINC R2 ;  /* 0x0000000002007343 */ /* 0x004fea0003c00000 */
.L_x_91:
[----:B------:R-:W-:Y:S02]  /*5ec0*/  R2UR UR6, R49 ;  /* 0x00000000310672ca */ /* 0x000fe400000e0000 */
[----:B------:R-:W-:Y:S02]  /*5ed0*/  R2UR UR5, R57 ;  /* 0x00000000390572ca */ /* 0x000fe400000e0000 */
[----:B------:R-:W-:Y:S02]  /*5ee0*/  R2UR UR4, R56 ;  /* 0x00000000380472ca */ /* 0x000fe400000e0000 */
[----:B------:R-:W-:Y:S02]  /*5ef0*/  ISETP.NE.U32.AND P4, PT, R42, RZ, PT ;  /* 0x000000ff2a00720c */ /* 0x000fe40003f85070 */
[----:B------:R-:W-:Y:S02]  /*5f00*/  ISETP.NE.U32.AND P2, PT, RZ, UR60, PT ;  /* 0x0000003cff007c0c */ /* 0x000fe4000bf45070 */
[----:B------:R-:W-:Y:S02]  /*5f10*/  ISETP.NE.AND.EX P4, PT, R43, RZ, PT, P4 ;  /* 0x000000ff2b00720c */ /* 0x000fe40003f85340 */
[----:B------:R-:W-:Y:S01]  /*5f20*/  ISETP.NE.AND.EX P2, PT, RZ, UR61, PT, P2 ;  /* 0x0000003dff007c0c */ /* 0x000fe2000bf45320 */
[----:B------:R-:W-:Y:S02]  /*5f30*/  UISETP.NE.AND UP2, UPT, UR6, URZ, UPT ;  /* 0x000000ff0600728c */ /* 0x000fe4000bf45270 */
[----:B------:R-:W-:Y:S04]  /*5f40*/  UISETP.NE.U32.AND UP0, UPT, UR5, URZ, UPT ;  /* 0x000000ff0500728c */ /* 0x000fe8000bf05070 */
[----:B------:R-:W-:Y:S01]  /*5f50*/  UISETP.NE.AND.EX UP1, UPT, UR4, URZ, UPT, UP0 ;  /* 0x000000ff0400728c */ /* 0x000fe2000bf25300 */
[----:B------:R-:W-:Y:S01]  /*5f60*/  PLOP3.LUT P1, PT, PT, PT, UP2, 0x80, 0x8 ;  /* 0x000000000008781c */ /* 0x000fe20003f2f028 */
[----:B------:R-:W-:Y:S03]  /*5f70*/  UPLOP3.LUT UP0, UPT, UPT, UPT, UPT, 0x40, 0x4 ;  /* 0x000000000004789c */ /* 0x000fe60003f0e870 */
[----:B------:R-:W-:Y:S06]  /*5f80*/  @UP2 UPLOP3.LUT UP0, UPT, UPT, UPT, UP1, 0x80, 0x8 ;  /* 0x000000000008289c */ /* 0x000fec0003f0f010 */
[----:B------:R-:W-:Y:S01]  /*5f90*/  PLOP3.LUT P0, PT, PT, PT, UP0, 0x80, 0x8 ;  /* 0x000000000008781c */ /* 0x000fe20003f0f008 */
[----:B------:R-:W-:Y:S01]  /*5fa0*/  @!UPT UIADD3 URZ, UPT, UPT, URZ, URZ, URZ ;  /* 0x000000fffffff290 */ /* 0x000fe2000fffe0ff */
[----:B------:R-:W-:Y:S11]  /*5fb0*/  BRA.U !UP1, `(.L_x_93) ;  /* 0x0000000109407547 */ /* 0x000ff6000b800000 */
[----:B------:R-:W-:Y:S01]  /*5fc0*/  UISETP.NE.U32.AND UP0, UPT, UR60, URZ, UPT ;  /* 0x000000ff3c00728c */ /* 0x000fe2000bf05070 */
[----:B------:R-:W-:Y:S01]  /*5fd0*/  R2UR UR6, R57 ;  /* 0x00000000390672ca */ /* 0x000fe200000e0000 */
[----:B------:R-:W1:Y:S01]  /*5fe0*/  LDCU.64 UR8, c[0x0][0x358] ;  /* 0x00006b00ff0877ac */ /* 0x000e620008000a00 */
[----:B------:R-:W-:Y:S02]  /*5ff0*/  HFMA2 R45, -RZ, RZ, 0, 5.9604644775390625e-08 ;  /* 0x00000001ff2d7431 */ /* 0x000fe400000001ff */
[----:B------:R-:W-:Y:S01]  /*6000*/  IMAD.MOV.U32 R0, RZ, RZ, 0x1 ;  /* 0x00000001ff007424 */ /* 0x000fe200078e00ff */
[----:B------:R-:W-:Y:S06]  /*6010*/  UISETP.NE.AND.EX UP0, UPT, UR61, URZ, UPT, UP0 ;  /* 0x000000ff3d00728c */ /* 0x000fec000bf05300 */
[----:B------:R-:W-:Y:S05]  /*6020*/  PLOP3.LUT P3, PT, PT, PT, UP0, 0x80, 0x8 ;  /* 0x000000000008781c */ /* 0x000fea0003f6f008 */
[----:B------:R-:W2:Y:S01]  /*6030*/  @UP0 LDCU.64 UR4, c[0x0][0x888] ;  /* 0x00011100ff0407ac */ /* 0x000ea20008000a00 */
[----:B------:R-:W-:Y:S07]  /*6040*/  @UP0 UIMAD UR6, UR36, UR6, URZ ;  /* 0x00000006240602a4 */ /* 0x000fee000f8e02ff */
[----:B------:R-:W-:Y:S01]  /*6050*/  @!P3 PRMT R45, R0, 0x7610, R45 ;  /* 0x00007610002db816 */ /* 0x000fe2000000002d */
[----:B--2---:R-:W-:Y:S06]  /*6060*/  @UP0 UIMAD.WIDE UR4, UR6, 0x4, UR4 ;  /* 0x00000004060408a5 */ /* 0x004fec000f8e0204 */
[----:B-----5:R-:W-:Y:S02]  /*6070*/  IMAD.U32 R26, RZ, RZ, UR4 ;  /* 0x00000004ff1a7e24 */ /* 0x020fe4000f8e00ff */
[----:B------:R-:W-:Y:S03]  /*6080*/  IMAD.U32 R27, RZ, RZ, UR5 ;  /* 0x00000005ff1b7e24 */ /* 0x000fe6000f8e00ff */
[----:B------:R-:W2:Y:S02]  /*6090*/  @!UP0 LDCU UR4, c[0x0][0x880] ;  /* 0x00011000ff0487ac */ /* 0x000ea40008000800 */
[----:B-1----:R1:W5:Y:S02]  /*60a0*/  @P3 LDG.E R26, desc[UR8][R26.64] ;  /* 0x000000081a1a3981 */ /* 0x002364000c1e1900 */
[----:B-12---:R-:W-:Y:S02]  /*60b0*/  @!P3 MOV R26, UR4 ;  /* 0x00000004001abc02 */ /* 0x006fe40008000f00 */
.L_x_93:
[----:B------:R-:W-:Y:S05]  /*60c0*/  @!P4 BRA `(.L_x_94) ;  /* 0x000000000024c947 */ /* 0x000fea0003800000 */
[----:B------:R-:W-:Y:S01]  /*60d0*/  ISETP.NE.U32.AND P3, PT, R40, RZ, PT ;  /* 0x000000ff2800720c */ /* 0x000fe20003f65070 */
[----:B------:R-:W1:Y:S03]  /*60e0*/  LDCU.64 UR4, c[0x0][0x358] ;  /* 0x00006b00ff0477ac */ /* 0x000e660008000a00 */
[----:B------:R-:W-:Y:S11]  /*60f0*/  ISETP.NE.AND.EX P3, PT, R41, RZ, PT, P3 ;  /* 0x000000ff2900720c */ /* 0x000ff60003f65330 */
[----:B------:R-:W-:Y:S02]  /*6100*/  @!UPT UIADD3 URZ, UPT, UPT, URZ, URZ, URZ ;  /* 0x000000fffffff290 */ /* 0x000fe4000fffe0ff */
[----:B------:R-:W2:Y:S01]  /*6110*/  @P3 LDC.64 R2, c[0x0][0x8a8] ;  /* 0x00022a00ff023b82 */ /* 0x000ea20000000a00 */
[----:B------:R-:W-:Y:S04]  /*6120*/  @P3 IMAD R0, R42, UR36, RZ ;  /* 0x000000242a003c24 */ /* 0x000fe8000f8e02ff */
[----:B--2---:R-:W-:Y:S05]  /*6130*/  @P3 IMAD.WIDE R2, R0, 0x4, R2 ;  /* 0x0000000400023825 */ /* 0x004fea00078e0202 */
[----:B-1---5:R1:W5:Y:S02]  /*6140*/  @P3 LDG.E R24, desc[UR4][R2.64] ;  /* 0x0000000402183981 */ /* 0x022364000c1e1900 */
[----:B-1----:R-:W2:Y:S02]  /*6150*/  @!P3 LDC R24, c[0x0][0x8a0] ;  /* 0x00022800ff18bb82 */ /* 0x002ea40000000800 */
.L_x_94:
[----:B-----5:R-:W-:Y:S01]  /*6160*/  FSETP.NEU.AND P3, PT, R26, RZ, PT ;  /* 0x000000ff1a00720b */ /* 0x020fe20003f6d000 */
[----:B------:R-:W-:Y:S01]  /*6170*/  IMAD.U32 R2, RZ, RZ, UR46 ;  /* 0x0000002eff027e24 */ /* 0x000fe2000f8e00ff */
[----:B------:R-:W-:Y:S01]  /*6180*/  SEL R5, RZ, 0xffffffff, P2 ;  /* 0xffffffffff057807 */ /* 0x000fe20001000000 */
[----:B------:R-:W-:Y:S01]  /*6190*/  ULOP3.LUT UR4, UR55, 0x1, URZ, 0x3c, !UPT ;  /* 0x0000000137047892 */ /* 0x000fe2000f8e3cff */
[----:B------:R-:W-:Y:S01]  /*61a0*/  @P1 LOP3.LUT P2, RZ, R45, 0xff, RZ, 0xc0, !PT ;  /* 0x000000ff2dff1812 */ /* 0x000fe2000784c0ff */
[----:B------:R-:W-:Y:S01]  /*61b0*/  BSSY B1, `(.L_x_95) ;  /* 0x000003d000017945 */ /* 0x000fe20003800000 */
[----:B------:R-:W-:Y:S01]  /*61c0*/  @P1 SEL R0, RZ, 0xffffffff, P3 ;  /* 0xffffffffff001807 */ /* 0x000fe20001800000 */
[----:B------:R-:W-:Y:S01]  /*61d0*/  IMAD.MOV.U32 R65, RZ, RZ, 0x1 ;  /* 0x00000001ff417424 */ /* 0x000fe200078e00ff */
[----:B------:R-:W-:Y:S01]  /*61e0*/  LEA R2, R2, UR44, 0x3 ;  /* 0x0000002c02027c11 */ /* 0x000fe2000f8e18ff */
[----:B------:R-:W-:Y:S01]  /*61f0*/  IMAD.U32 R63, RZ, RZ, UR4 ;  /* 0x00000004ff3f7e24 */ /* 0x000fe2000f8e00ff */
[----:B------:R-:W-:Y:S01]  /*6200*/  @P0 SEL R0, R5, R0, !P2 ;  /* 0x0000000005000207 */ /* 0x000fe20005000000 */
[----:B------:R-:W-:Y:S01]  /*6210*/  IMAD.U32 R64, RZ, RZ, UR46 ;  /* 0x0000002eff407e24 */ /* 0x000fe2000f8e00ff */
[----:B------:R-:W-:Y:S02]  /*6220*/  LEA R27, R22, UR44, 0x3 ;  /* 0x0000002c161b7c11 */ /* 0x000fe4000f8e18ff */
[----:B------:R-:W-:Y:S02]  /*6230*/  CS2R R38, SRZ ;  /* 0x0000000000267805 */ /* 0x000fe4000001ff00 */
[----:B------:R-:W-:Y:S02]  /*6240*/  @P1 LOP3.LUT R0, R0, 0x1, RZ, 0xc0, !PT ;  /* 0x0000000100001812 */ /* 0x000fe400078ec0ff */
[----:B------:R-:W-:Y:S02]  /*6250*/  CS2R R36, SRZ ;  /* 0x0000000000247805 */ /* 0x000fe4000001ff00 */
[----:B------:R-:W-:Y:S02]  /*6260*/  SHF.L.U32 R3, R53, 0x1f, RZ ;  /* 0x0000001f35037819 */ /* 0x000fe400000006ff */
[----:B------:R-:W-:Y:S02]  /*6270*/  CS2R R30, SRZ ;  /* 0x00000000001e7805 */ /* 0x000fe4000001ff00 */
[----:B------:R-:W-:Y:S02]  /*6280*/  ISETP.NE.U32.OR P5, PT, R0, 0x1, !P1 ;  /* 0x000000010000780c */ /* 0x000fe40004fa5470 */
[----:B------:R-:W-:Y:S02]  /*6290*/  CS2R R28, SRZ ;  /* 0x00000000001c7805 */ /* 0x000fe4000001ff00 */
[----:B------:R-:W-:Y:S02]  /*62a0*/  PLOP3.LUT P2, PT, PT, PT, UP1, 0x80, 0x8 ;  /* 0x000000000008781c */ /* 0x000fe40003f4f018 */
[----:B------:R-:W-:Y:S02]  /*62b0*/  LEA.HI R25, R22, R22, RZ, 0x1 ;  /* 0x0000001616197211 */ /* 0x000fe400078f08ff */
[----:B------:R-:W-:Y:S02]  /*62c0*/  LOP3.LUT P4, R50, R45, 0xff, RZ, 0xc0, !PT ;  /* 0x000000ff2d327812 */ /* 0x000fe4000788c0ff */
[----:B------:R-:W-:Y:S02]  /*62d0*/  SEL R4, RZ, 0xffffffff, P3 ;  /* 0xffffffffff047807 */ /* 0x000fe40001800000 */
[----:B------:R-:W-:Y:S02]  /*62e0*/  P2R R61, PR, RZ, 0x20 ;  /* 0x00000020ff3d7803 */ /* 0x000fe40000000000 */
[----:B------:R-:W-:Y:S03]  /*62f0*/  @P5 SHF.L.U32 R0, R63, 0x1f, RZ ;  /* 0x0000001f3f005819 */ /* 0x000fe600000006ff */
[----:B------:R-:W-:Y:S01]  /*6300*/  @P2 SEL R4, R5, R4, !P4 ;  /* 0x0000000405042207 */ /* 0x000fe20006000000 */
[----:B------:R1:W3:Y:S03]  /*6310*/  @P5 SYNCS.PHASECHK.TRANS64.TRYWAIT P1, [R2+URZ+0x60], R0 ;  /* 0x00006000020055a7 */ /* 0x0002e600080211ff */
[----:B------:R-:W-:Y:S04]  /*6320*/  LOP3.LUT R4, R4, 0x1, RZ, 0xc0, !PT ;  /* 0x0000000104047812 */ /* 0x000fe800078ec0ff */
[----:B------:R-:W-:Y:S04]  /*6330*/  ISETP.NE.U32.AND P2, PT, R4, 0x1, PT ;  /* 0x000000010400780c */ /* 0x000fe80003f45070 */
[----:B------:R-:W-:Y:S01]  /*6340*/  P2R R66, PR, RZ, 0x4 ;  /* 0x00000004ff427803 */ /* 0x000fe20000000000 */
[----:B------:R4:W2:Y:S01]  /*6350*/  SYNCS.PHASECHK.TRANS64.TRYWAIT P0, [R27+URZ+0xc0], R3 ;  /* 0x0000c0031b0075a7 */ /* 0x0008a200080011ff */
[C---:B-1----:R-:W-:Y:S01]  /*6360*/  IMAD.SHL.U32 R0, R25.reuse, 0x20, RZ ;  /* 0x0000002019007824 */ /* 0x042fe200078e00ff */
[----:B------:R-:W-:Y:S04]  /*6370*/  LOP3.LUT R25, R25, 0xffe, RZ, 0xc0, !PT ;  /* 0x00000ffe19197812 */ /* 0x000fe800078ec0ff */
[----:B------:R-:W-:Y:S01]  /*6380*/  LOP3.LUT R0, R0, 0xffffffc0, RZ, 0xc0, !PT ;  /* 0xffffffc000007812 */ /* 0x000fe200078ec0ff */
[----:B------:R-:W-:Y:S04]  /*6390*/  IMAD.IADD R25, R22, 0x1, -R25 ;  /* 0x0000000116197824 */ /* 0x000fe800078e0a19 */
[----:B------:R-:W-:Y:S04]  /*63a0*/  IMAD.IADD R0, R23, 0x1, R0 ;  /* 0x0000000117007824 */ /* 0x000fe800078e0200 */
[----:B------:R-:W-:Y:S01]  /*63b0*/  IMAD R25, R25, 0x100000, R0 ;  /* 0x0010000019197824 */ /* 0x000fe200078e0200 */
[----:B---3--:R-:W-:Y:S01]  /*63c0*/  @P5 SEL R65, RZ, 0x1, !P1 ;  /* 0x00000001ff415807 */ /* 0x008fe20004800000 */
[----:B----4-:R-:W-:Y:S06]  /*63d0*/  @!P5 BRA `(.L_x_96) ;  /* 0x000000000068d947 */ /* 0x010fec0003800000 */
[----:B------:R-:W-:Y:S01]  /*63e0*/  HFMA2 R31, -RZ, RZ, 0, 0 ;  /* 0x00000000ff1f7431 */ /* 0x000fe200000001ff */
[----:B------:R-:W-:Y:S01]  /*63f0*/  ISETP.NE.AND P1, PT, R65, RZ, PT ;  /* 0x000000ff4100720c */ /* 0x000fe20003f25270 */
[----:B------:R-:W-:Y:S01]  /*6400*/  IMAD.U32 R0, RZ, RZ, UR46 ;  /* 0x0000002eff007e24 */ /* 0x000fe2000f8e00ff */
[----:B------:R-:W-:Y:S11]  /*6410*/  BSSY B0, `(.L_x_97) ;  /* 0x0000005000007945 */ /* 0x000ff60003800000 */
[----:B------:R-:W-:Y:S05]  /*6420*/  @P1 BRA `(.L_x_98) ;  /* 0x00000000000c1947 */ /* 0x000fea0003800000 */
[----:B------:R-:W-:Y:S04]  /*6430*/  SHF.L.U32 R4, R63, 0x1f, RZ ;  /* 0x0000001f3f047819 */ /* 0x000fe800000006ff */
[----:B------:R-:W1:Y:S02]  /*6440*/  SYNCS.PHASECHK.TRANS64.TRYWAIT P1, [R2+URZ+0x60], R4 ;  /* 0x00006004020075a7 */ /* 0x000e6400080211ff */
[----:B-1----:R-:W-:Y:S05]  /*6450*/  @!P1 BRA `(.L_x_99) ;  /* 0x0000001c00e49947 */ /* 0x002fea0003800000 */
.L_x_98:
[----:B------:R-:W-:Y:S05]  /*6460*/  BSYNC B0 ;  /* 0x0000000000007941 */ /* 0x000fea0003800000 */
.L_x_97:
[----:B------:R-:W-:Y:S01]  /*6470*/  ISETP.NE.AND P1, PT, R66, RZ, PT ;  /* 0x000000ff4200720c */ /* 0x000fe20003f25270 */
[----:B------:R-:W-:Y:S01]  /*6480*/  IMAD.MOV.U32 R30, RZ, RZ, RZ ;  /* 0x000000ffff1e7224 */ /* 0x000fe200078e00ff */
[----:B------:R-:W-:Y:S02]  /*6490*/  CS2R R28, SRZ ;  /* 0x00000000001c7805 */ /* 0x000fe4000001ff00 */
[----:B------:R-:W-:Y:S02]  /*64a0*/  CS2R R38, SRZ ;  /* 0x0000000000267805 */ /* 0x000fe4000001ff00 */
[----:B------:R-:W-:Y:S07]  /*64b0*/  CS2R R36, SRZ ;  /* 0x0000000000247805 */ /* 0x000fee000001ff00 */
[----:B-1----:R-:W-:Y:S01]  /*64c0*/  @P1 IMAD R2, R0, 0x800, R44 ;  /* 0x0000080000021824 */ /* 0x002fe200078e022c */
[----:B------:R-:W-:Y:S05]  /*64d0*/  @P1 WARPSYNC.ALL ;  /* 0x0000000000001948 */ /* 0x000fea0003800000 */
[----:B------:R-:W-:Y:S01]  /*64e0*/  @P1 LEA R2, R2, UR44, 0x1 ;  /* 0x0000002c02021c11 */ /* 0x000fe2000f8e08ff */
[----:B------:R-:W-:Y:S04]  /*64f0*/  UIADD3 UR4, UPT, UPT, UR46, 0x1, URZ ;  /* 0x000000012e047890 */ /* 0x000fe8000fffe0ff */
[----:B------:R1:W3:Y:S01]  /*6500*/  @P1 LDSM.16.M88.4 R28, [R2+0x200] ;  /* 0x00020000021c183b */ /* 0x0002e20000000200 */
[----:B------:R-:W-:Y:S01]  /*6510*/  UISETP.NE.AND UP0, UPT, UR4, 0x3, UPT ;  /* 0x000000030400788c */ /* 0x000fe2000bf05270 */
[----:B------:R-:W-:Y:S03]  /*6520*/  @P1 IMAD R0, R54, 0x2, R2 ;  /* 0x0000000236001824 */ /* 0x000fe600078e0202 */
[----:B------:R-:W-:Y:S02]  /*6530*/  USEL UR5, URZ, 0x1, UP0 ;  /* 0x00000001ff057887 */ /* 0x000fe40008000000 */
[----:B------:R1:W4:Y:S01]  /*6540*/  @P1 LDSM.16.M88.4 R36, [R0+0x200] ;  /* 0x000200000024183b */ /* 0x0003220000000200 */
[----:B------:R-:W-:Y:S03]  /*6550*/  USEL UR4, UR4, URZ, UP0 ;  /* 0x000000ff04047287 */ /* 0x000fe60008000000 */
[----:B------:R-:W-:Y:S03]  /*6560*/  LOP3.LUT R63, R63, UR5, RZ, 0x3c, !PT ;  /* 0x000000053f3f7c12 */ /* 0x000fe6000f8e3cff */
[----:B------:R-:W-:Y:S02]  /*6570*/  IMAD.U32 R64, RZ, RZ, UR4 ;  /* 0x00000004ff407e24 */ /* 0x000fe4000f8e00ff */
.L_x_96:
[----:B------:R-:W-:Y:S05]  /*6580*/  BSYNC B1 ;  /* 0x0000000000017941 */ /* 0x000fea0003800000 */
.L_x_95:
[----:B-1----:R-:W-:Y:S04]  /*6590*/  SHF.R.U32.HI R0, RZ, 0x15, R25 ;  /* 0x00000015ff007819 */ /* 0x002fe80000011619 */
[----:B------:R-:W-:Y:S01]  /*65a0*/  LOP3.LUT P1, RZ, R0, 0x3, R46, 0x48, !PT ;  /* 0x0000000300ff7812 */ /* 0x000fe2000782482e */
[----:B------:R-:W-:Y:S01]  /*65b0*/  @!UPT UIADD3 URZ, UPT, UPT, URZ, URZ, URZ ;  /* 0x000000fffffff290 */ /* 0x000fe2000fffe0ff */
[----:B--2---:R-:W-:Y:S11]  /*65c0*/  @P0 BRA `(.L_x_100) ;  /* 0x0000000000080947 */ /* 0x004ff60003800000 */
[----:B------:R-:W1:Y:S02]  /*65d0*/  SYNCS.PHASECHK.TRANS64.TRYWAIT P0, [R27+URZ+0xc0], R3 ;  /* 0x0000c0031b0075a7 */ /* 0x000e6400080011ff */
[----:B-1----:R-:W-:Y:S05]  /*65e0*/  @!P0 BRA `(.L_x_101) ;  /* 0x0000001c00948947 */ /* 0x002fea0003800000 */
.L_x_100:
[----:B------:R-:W-:Y:S05]  /*65f0*/  @!P1 BRA `(.L_x_102) ;  /* 0x0000000000409947 */ /* 0x000fea0003800000 */
[----:B------:R-:W2:Y:S01]  /*6600*/  LDCU.64 UR8, c[0x4][0x70] ;  /* 0x01000e00ff0877ac */ /* 0x000ea20008000a00 */
[----:B-1----:R-:W-:Y:S01]  /*6610*/  MOV R3, 0x0 ;  /* 0x0000000000037802 */ /* 0x002fe20000000f00 */
[----:B------:R-:W-:Y:S02]  /*6620*/  HFMA2 R12, -RZ, RZ, 0, 5.9604644775390625e-08 ;  /* 0x00000001ff0c7431 */ /* 0x000fe400000001ff */
[----:B------:R-:W-:Y:S02]  /*6630*/  IMAD.MOV.U32 R8, RZ, RZ, 0x192 ;  /* 0x00000192ff087424 */ /* 0x000fe400078e00ff */
[----:B------:R-:W-:Y:S01]  /*6640*/  IMAD.MOV.U32 R13, RZ, RZ, RZ ;  /* 0x000000ffff0d7224 */ /* 0x000fe200078e00ff */
[----:B------:R-:W1:Y:S01]  /*6650*/  LDCU.64 UR6, c[0x4][0x78] ;  /* 0x01000f00ff0677ac */ /* 0x000e620008000a00 */
[----:B------:R-:W3:Y:S01]  /*6660*/  LDC.64 R2, c[0x4][R3] ;  /* 0x0100000003027b82 */ /* 0x000ee20000000a00 */
[----:B------:R-:W5:Y:S01]  /*6670*/  LDCU.64 UR4, c[0x4][0x10] ;  /* 0x01000200ff0477ac */ /* 0x000f620008000a00 */
[----:B--2---:R-:W-:Y:S01]  /*6680*/  MOV R5, UR9 ;  /* 0x0000000900057c02 */ /* 0x004fe20008000f00 */
[----:B------:R-:W-:Y:S01]  /*6690*/  IMAD.U32 R4, RZ, RZ, UR8 ;  /* 0x00000008ff047e24 */ /* 0x000fe2000f8e00ff */
[----:B-1----:R-:W-:Y:S01]  /*66a0*/  MOV R7, UR7 ;  /* 0x0000000700077c02 */ /* 0x002fe20008000f00 */
[----:B------:R-:W-:Y:S01]  /*66b0*/  IMAD.U32 R6, RZ, RZ, UR6 ;  /* 0x00000006ff067e24 */ /* 0x000fe2000f8e00ff */
[----:B-----5:R-:W-:Y:S01]  /*66c0*/  MOV R11, UR5 ;  /* 0x00000005000b7c02 */ /* 0x020fe20008000f00 */
[----:B------:R-:W-:Y:S02]  /*66d0*/  IMAD.U32 R10, RZ, RZ, UR4 ;  /* 0x00000004ff0a7e24 */ /* 0x000fe4000f8e00ff */
[----:B------:R-:W-:Y:S07]  /*66e0*/  LEPC R20, `(.L_x_102) ;  /* 0x000000001014794e */ /* 0x000fee0000000000 */
[----:B---34-:R-:W-:Y:S05]  /*66f0*/  CALL.ABS.NOINC R2 ;  /* 0x0000000002007343 */ /* 0x018fea0003c00000 */
.L_x_102:
[----:B------:R-:W-:Y:S05]  /*6700*/  WARPSYNC.ALL ;  /* 0x0000000000007948 */ /* 0x000fea0003800000 */
[----:B------:R-:W-:Y:S01]  /*6710*/  R2UR UR4, R25 ;  /* 0x00000000190472ca */ /* 0x000fe200000e0000 */
[----:B-1-3--:R-:W-:Y:S01]  /*6720*/  HADD2.F32 R3, -RZ, R28.H0_H0 ;  /* 0x2000001cff037230 */ /* 0x00afe20000004100 */
[----:B------:R-:W-:Y:S01]  /*6730*/  SHF.L.U32 R62, R54, 0x1, RZ ;  /* 0x00000001363e7819 */ /* 0x000fe200000006ff */
[----:B------:R-:W-:Y:S01]  /*6740*/  HADD2.F32 R20, -RZ, R30.H0_H0 ;  /* 0x2000001eff147230 */ /* 0x000fe20000004100 */
[----:B------:R-:W-:Y:S01]  /*6750*/  ISETP.NE.AND P0, PT, R55, RZ, PT ;  /* 0x000000ff3700720c */ /* 0x000fe20003f05270 */
[----:B------:R-:W-:Y:S08]  /*6760*/  BSSY.RECONVERGENT B0, `(.L_x_103) ;  /* 0x000004e000007945 */ /* 0x000ff00003800200 */
[----:B------:R-:W1:Y:S02]  /*6770*/  LDTM.16dp256bit.x4 R4, tmem[UR4] ;  /* 0x00000004000479ee */ /* 0x000e640008120000 */
[C---:B-1----:R-:W-:Y:S01]  /*6780*/  FMUL R0, R24.reuse, R4 ;  /* 0x0000000418007220 */ /* 0x042fe20000400000 */
[----:B------:R-:W-:Y:S02]  /*6790*/  HADD2.F32 R4, -RZ, R28.H1_H1 ;  /* 0x3000001cff047230 */ /* 0x000fe40000004100 */
[----:B------:R-:W-:Y:S01]  /*67a0*/  FMUL R2, R24, R5 ;  /* 0x0000000518027220 */ /* 0x000fe20000400000 */
[--C-:B------:R-:W-:Y:S02]  /*67b0*/  HADD2.F32 R5, -RZ, R29.reuse.H0_H0 ;  /* 0x2000001dff057230 */ /* 0x100fe40000004100 */
[----:B------:R-:W-:Y:S01]  /*67c0*/  FFMA R0, R26, R3, R0 ;  /* 0x000000031a007223 */ /* 0x000fe20000000000 */
[----:B------:R-:W-:Y:S01]  /*67d0*/  FMUL R3, R24, R6 ;  /* 0x0000000618037220 */ /* 0x000fe20000400000 */
[----:B------:R-:W-:Y:S02]  /*67e0*/  HADD2.F32 R6, -RZ, R29.H1_H1 ;  /* 0x3000001dff067230 */ /* 0x000fe40000004100 */
[----:B------:R-:W-:Y:S01]  /*67f0*/  FFMA R2, R26, R4, R2 ;  /* 0x000000041a027223 */ /* 0x000fe20000000002 */
[----:B------:R-:W-:Y:S01]  /*6800*/  FMUL R7, R24, R7 ;  /* 0x0000000718077220 */ /* 0x000fe20000400000 */
[----:B------:R-:W-:Y:S01]  /*6810*/  FFMA R3, R26, R5, R3 ;  /* 0x000000051a037223 */ /* 0x000fe20000000003 */
[C---:B------:R-:W-:Y:S01]  /*6820*/  FMUL R4, R24.reuse, R8 ;  /* 0x0000000818047220 */ /* 0x040fe20000400000 */
[----:B------:R-:W-:Y:S01]  /*6830*/  FMUL R5, R24, R9 ;  /* 0x0000000918057220 */ /* 0x000fe20000400000 */
[----:B------:R-:W-:Y:S01]  /*6840*/  F2FP.F16.F32.PACK_AB R32, R2, R0 ;  /* 0x000000000220723e */ /* 0x000fe200000000ff */
[C---:B------:R-:W-:Y:S01]  /*6850*/  FFMA R7, R26.reuse, R6, R7 ;  /* 0x000000061a077223 */ /* 0x040fe20000000007 */
[----:B------:R-:W-:Y:S02]  /*6860*/  HADD2.F32 R0, -RZ, R30.H1_H1 ;  /* 0x3000001eff007230 */ /* 0x000fe40000004100 */
[----:B------:R-:W-:Y:S01]  /*6870*/  FFMA R4, R26, R20, R4 ;  /* 0x000000141a047223 */ /* 0x000fe20000000004 */
[--C-:B------:R-:W-:Y:S02]  /*6880*/  HADD2.F32 R2, -RZ, R31.reuse.H0_H0 ;  /* 0x2000001fff027230 */ /* 0x100fe40000004100 */
[----:B------:R-:W-:Y:S01]  /*6890*/  FMUL R6, R24, R10 ;  /* 0x0000000a18067220 */ /* 0x000fe20000400000 */
[----:B------:R-:W-:Y:S01]  /*68a0*/  F2FP.F16.F32.PACK_AB R33, R7, R3 ;  /* 0x000000030721723e */ /* 0x000fe200000000ff */
[----:B------:R-:W-:Y:S02]  /*68b0*/  HADD2.F32 R3, -RZ, R31.H1_H1 ;  /* 0x3000001fff037230 */ /* 0x000fe40000004100 */
[----:B------:R-:W-:Y:S01]  /*68c0*/  FFMA R5, R26, R0, R5 ;  /* 0x000000001a057223 */ /* 0x000fe20000000005 */
[C---:B------:R-:W-:Y:S01]  /*68d0*/  FMUL R11, R24.reuse, R11 ;  /* 0x0000000b180b7220 */ /* 0x040fe20000400000 */
[--C-:B----4-:R-:W-:Y:S02]  /*68e0*/  HADD2.F32 R7, -RZ, R36.reuse.H0_H0 ;  /* 0x20000024ff077230 */ /* 0x110fe40000004100 */
[C---:B------:R-:W-:Y:S01]  /*68f0*/  FMUL R8, R24.reuse, R12 ;  /* 0x0000000c18087220 */ /* 0x040fe20000400000 */
[----:B------:R-:W-:Y:S02]  /*6900*/  HADD2.F32 R0, -RZ, R36.H1_H1 ;  /* 0x30000024ff007230 */ /* 0x000fe40000004100 */
[----:B------:R-:W-:Y:S01]  /*6910*/  FMUL R9, R24, R13 ;  /* 0x0000000d18097220 */ /* 0x000fe20000400000 */
[C---:B------:R-:W-:Y:S01]  /*6920*/  FFMA R6, R26.reuse, R2, R6 ;  /* 0x000000021a067223 */ /* 0x040fe20000000006 */
[C---:B------:R-:W-:Y:S01]  /*6930*/  FFMA R11, R26.reuse, R3, R11 ;  /* 0x000000031a0b7223 */ /* 0x040fe2000000000b */
[C---:B------:R-:W-:Y:S01]  /*6940*/  FFMA R8, R26.reuse, R7, R8 ;  /* 0x000000071a087223 */ /* 0x040fe20000000008 */
[----:B------:R-:W-:Y:S01]  /*6950*/  FFMA R9, R26, R0, R9 ;  /* 0x000000001a097223 */ /* 0x000fe20000000009 */
[--C-:B------:R-:W-:Y:S02]  /*6960*/  HADD2.F32 R2, -RZ, R37.reuse.H0_H0 ;  /* 0x20000025ff027230 */ /* 0x100fe40000004100 */
[C---:B------:R-:W-:Y:S01]  /*6970*/  FMUL R10, R24.reuse, R14 ;  /* 0x0000000e180a7220 */ /* 0x040fe20000400000 */
[----:B------:R-:W-:Y:S02]  /*6980*/  HADD2.F32 R0, -RZ, R37.H1_H1 ;  /* 0x30000025ff007230 */ /* 0x000fe40000004100 */
[----:B------:R-:W-:Y:S01]  /*6990*/  FMUL R15, R24, R15 ;  /* 0x0000000f180f7220 */ /* 0x000fe20000400000 */
[----:B------:R-:W-:Y:S01]  /*69a0*/  F2FP.F16.F32.PACK_AB R34, R5, R4 ;  /* 0x000000040522723e */ /* 0x000fe200000000ff */
[----:B------:R-:W-:Y:S01]  /*69b0*/  FFMA R10, R26, R2, R10 ;  /* 0x000000021a0a7223 */ /* 0x000fe2000000000a */
[----:B------:R-:W-:Y:S01]  /*69c0*/  FMUL R12, R24, R16 ;  /* 0x00000010180c7220 */ /* 0x000fe20000400000 */
[----:B------:R-:W-:Y:S01]  /*69d0*/  FFMA R15, R26, R0, R15 ;  /* 0x000000001a0f7223 */ /* 0x000fe2000000000f */
[--C-:B------:R-:W-:Y:S01]  /*69e0*/  HADD2.F32 R0, -RZ, R38.reuse.H0_H0 ;  /* 0x20000026ff007230 */ /* 0x100fe20000004100 */
[----:B------:R-:W-:Y:S01]  /*69f0*/  MOV R5, UR46 ;  /* 0x0000002e00057c02 */ /* 0x000fe20008000f00 */
[----:B------:R-:W-:Y:S02]  /*6a00*/  HADD2.F32 R2, -RZ, R38.H1_H1 ;  /* 0x30000026ff027230 */ /* 0x000fe40000004100 */
[C---:B------:R-:W-:Y:S01]  /*6a10*/  FMUL R13, R24.reuse, R17 ;  /* 0x00000011180d7220 */ /* 0x040fe20000400000 */
[--C-:B------:R-:W-:Y:S02]  /*6a20*/  HADD2.F32 R3, -RZ, R39.reuse.H0_H0 ;  /* 0x20000027ff037230 */ /* 0x100fe40000004100 */
[C---:B------:R-:W-:Y:S01]  /*6a30*/  FMUL R14, R24.reuse, R18 ;  /* 0x00000012180e7220 */ /* 0x040fe20000400000 */
[----:B------:R-:W-:Y:S02]  /*6a40*/  HADD2.F32 R4, -RZ, R39.H1_H1 ;  /* 0x30000027ff047230 */ /* 0x000fe40000004100 */
[----:B------:R-:W-:Y:S01]  /*6a50*/  FMUL R19, R24, R19 ;  /* 0x0000001318137220 */ /* 0x000fe20000400000 */
[C---:B------:R-:W-:Y:S01]  /*6a60*/  FFMA R12, R26.reuse, R0, R12 ;  /* 0x000000001a0c7223 */ /* 0x040fe2000000000c */
[----:B------:R-:W-:Y:S01]  /*6a70*/  LEA R5, R5, R44, 0xb ;  /* 0x0000002c05057211 */ /* 0x000fe200078e58ff */
[C---:B------:R-:W-:Y:S01]  /*6a80*/  FFMA R13, R26.reuse, R2, R13 ;  /* 0x000000021a0d7223 */ /* 0x040fe2000000000d */
[C---:B------:R-:W-:Y:S01]  /*6a90*/  FFMA R14, R26.reuse, R3, R14 ;  /* 0x000000031a0e7223 */ /* 0x040fe2000000000e */
[----:B------:R-:W-:Y:S01]  /*6aa0*/  FFMA R19, R26, R4, R19 ;  /* 0x000000041a137223 */ /* 0x000fe20000000013 */
[----:B------:R-:W-:Y:S02]  /*6ab0*/  F2FP.F16.F32.PACK_AB R35, R11, R6 ;  /* 0x000000060b23723e */ /* 0x000fe400000000ff */
[----:B------:R-:W-:Y:S02]  /*6ac0*/  LEA R5, R5, UR44, 0x1 ;  /* 0x0000002c05057c11 */ /* 0x000fe4000f8e08ff */
[----:B------:R-:W-:Y:S02]  /*6ad0*/  F2FP.F16.F32.PACK_AB R8, R9, R8 ;  /* 0x000000080908723e */ /* 0x000fe400000000ff */
[----:B------:R-:W-:Y:S01]  /*6ae0*/  F2FP.F16.F32.PACK_AB R9, R15, R10 ;  /* 0x0000000a0f09723e */ /* 0x000fe200000000ff */
[----:B------:R1:W-:Y:S01]  /*6af0*/  STSM.16.M88.4 [R5+0x200], R32 ;  /* 0x0002002005007844 */ /* 0x0003e20000000200 */
[----:B------:R-:W-:Y:S02]  /*6b00*/  F2FP.F16.F32.PACK_AB R10, R13, R12 ;  /* 0x0000000c0d0a723e */ /* 0x000fe400000000ff */
[----:B------:R-:W-:Y:S02]  /*6b10*/  F2FP.F16.F32.PACK_AB R11, R19, R14 ;  /* 0x0000000e130b723e */ /* 0x000fe400000000ff */
[----:B------:R-:W-:Y:S05]  /*6b20*/  IADD3 R0, PT, PT, R62, 0x200, R5 ;  /* 0x000002003e007810 */ /* 0x000fea0007ffe005 */
[----:B------:R1:W-:Y:S01]  /*6b30*/  STSM.16.M88.4 [R0], R8 ;  /* 0x0000000800007844 */ /* 0x0003e20000000200 */
[----:B------:R-:W-:Y:S01]  /*6b40*/  @!PT LDS RZ, [RZ] ;  /* 0x00000000fffff984 */ /* 0x000fe20000000800 */
[----:B------:R-:W-:Y:S01]  /*6b50*/  @!PT LDS RZ, [RZ] ;  /* 0x00000000fffff984 */ /* 0x000fe20000000800 */
[----:B------:R-:W-:Y:S01]  /*6b60*/  @!PT LDS RZ, [RZ] ;  /* 0x00000000fffff984 */ /* 0x000fe20000000800 */
[----:B------:R-:W-:Y:S01]  /*6b70*/  @!PT LDS RZ, [RZ] ;  /* 0x00000000fffff984 */ /* 0x000fe20000000800 */
[----:B------:R2:W-:Y:S07]  /*6b80*/  MEMBAR.ALL.CTA ;  /* 0x0000000000007992 */ /* 0x0005ee0000008000 */
[----:B--2---:R-:W2:Y:S02]  /*6b90*/  FENCE.VIEW.ASYNC.S ;  /* 0x00000000000073c6 */ /* 0x004ea40000000000 */
[----:B--2---:R-:W-:Y:S06]  /*6ba0*/  BAR.SYNC.DEFER_BLOCKING 0x1, 0x80 ;  /* 0x0042000000007b1d */ /* 0x004fec0000010000 */
[----:B------:R-:W-:Y:S05]  /*6bb0*/  @P0 BRA `(.L_x_104) ;  /* 0x0000000000200947 */ /* 0x000fea0003800000 */
[----:B------:R-:W2:Y:S01]  /*6bc0*/  LDCU.64 UR6, c[0x0][0x348] ;  /* 0x00006900ff0677ac */ /* 0x000ea20008000a00 */
[----:B------:R-:W-:Y:S01]  /*6bd0*/  ULEA UR5, UR46, UR44, 0xc ;  /* 0x0000002c2e057291 */ /* 0x000fe2000f8e60ff */
[----:B------:R-:W-:Y:S03]  /*6be0*/  UMOV UR51, UR36 ;  /* 0x0000002400337c82 */ /* 0x000fe60008000000 */
[----:B------:R-:W-:Y:S02]  /*6bf0*/  UIADD3 UR48, UPT, UPT, UR5, 0x200, URZ ;  /* 0x0000020005307890 */ /* 0x000fe4000fffe0ff */
[----:B--2---:R-:W-:Y:S04]  /*6c00*/  UIADD3 UR4, UP0, UPT, UR6, 0x680, URZ ;  /* 0x0000068006047890 */ /* 0x004fe8000ff1e0ff */
[----:B------:R-:W-:Y:S09]  /*6c10*/  UIADD3.X UR5, UPT, UPT, URZ, UR7, URZ, UP0, !UPT ;  /* 0x00000007ff057290 */ /* 0x000ff200087fe4ff */
[----:B------:R2:W-:Y:S02]  /*6c20*/  UTMASTG.3D [UR48], [UR4] ;  /* 0x00000030040073b5 */ /* 0x0005e40008010000 */
[----:B--2---:R0:W-:Y:S02]  /*6c30*/  UTMACMDFLUSH ;  /* 0x00000000000079b7 */ /* 0x0041e40000000000 */
.L_x_104:
[----:B------:R-:W-:Y:S05]  /*6c40*/  BSYNC.RECONVERGENT B0 ;  /* 0x0000000000007941 */ /* 0x000fea0003800200 */
.L_x_103:
[----:B------:R-:W-:Y:S01]  /*6c50*/  UIADD3 UR47, UPT, UPT, UR46, 0x1, URZ ;  /* 0x000000012e2f7890 */ /* 0x000fe2000fffe0ff */
[----:B------:R-:W-:Y:S03]  /*6c60*/  BSSY.RECONVERGENT B0, `(.L_x_105) ;  /* 0x0000005000007945 */ /* 0x000fe60003800200 */
[----:B------:R-:W-:Y:S04]  /*6c70*/  UISETP.NE.AND UP0, UPT, UR47, 0x3, UPT ;  /* 0x000000032f00788c */ /* 0x000fe8000bf05270 */
[----:B------:R-:W-:Y:S01]  /*6c80*/  USEL UR45, UR47, URZ, UP0 ;  /* 0x000000ff2f2d7287 */ /* 0x000fe20008000000 */
[----:B------:R-:W-:Y:S11]  /*6c90*/  @P0 BRA `(.L_x_106) ;  /* 0x0000000000040947 */ /* 0x000ff60003800000 */
[----:B------:R-:W-:Y:S04]  /*6ca0*/  DEPBAR.LE SB0, 0x1 ;  /* 0x000080400000791a */ /* 0x000fe80000000000 */
.L_x_106:
[----:B------:R-:W-:Y:S05]  /*6cb0*/  BSYNC.RECONVERGENT B0 ;  /* 0x0000000000007941 */ /* 0x000fea0003800200 */
.L_x_105:
[----:B------:R-:W-:Y:S01]  /*6cc0*/  BAR.SYNC.DEFER_BLOCKING 0x1, 0x80 ;  /* 0x0042000000007b1d */ /* 0x000fe20000010000 */
[----:B------:R-:W-:Y:S01]  /*6cd0*/  ISETP.NE.AND P1, PT, R61, RZ, PT ;  /* 0x000000ff3d00720c */ /* 0x000fe20003f25270 */
[----:B------:R-:W-:Y:S01]  /*6ce0*/  UISETP.NE.AND UP0, UPT, UR53, URZ, UPT ;  /* 0x000000ff3500728c */ /* 0x000fe2000bf05270 */
[----:B------:R-:W-:Y:S11]  /*6cf0*/  LEA R2, R64, UR44, 0x3 ;  /* 0x0000002c40027c11 */ /* 0x000ff6000f8e18ff */
[----:B------:R-:W-:Y:S01]  /*6d00*/  @P1 SHF.L.U32 R3, R63, 0x1f, RZ ;  /* 0x0000001f3f031819 */ /* 0x000fe200000006ff */
[----:B------:R-:W-:Y:S06]  /*6d10*/  BRA.U !UP0, `(.L_x_107) ;  /* 0x0000000108247547 */ /* 0x000fec000b800000 */
[----:B------:R-:W-:Y:S01]  /*6d20*/  IMAD.U32 R4, RZ, RZ, UR52 ;  /* 0x00000034ff047e24 */ /* 0x000fe2000f8e00ff */
[----:B-1----:R-:W-:Y:S01]  /*6d30*/  MOV R0, UR54 ;  /* 0x0000003600007c02 */ /* 0x002fe20008000f00 */
[----:B------:R-:W-:Y:S03]  /*6d40*/  UIADD3 UR4, UPT, UPT, UR52, 0x1, URZ ;  /* 0x0000000134047890 */ /* 0x000fe6000fffe0ff */
[----:B------:R-:W-:Y:S01]  /*6d50*/  @P1 LEA R4, R4, UR44, 0x3 ;  /* 0x0000002c04041c11 */ /* 0x000fe2000f8e18ff */
[----:B------:R-:W-:Y:S04]  /*6d60*/  UISETP.NE.AND UP0, UPT, UR4, 0x3, UPT ;  /* 0x000000030400788c */ /* 0x000fe8000bf05270 */
[----:B------:R-:W-:Y:S01]  /*6d70*/  @P1 VIADD R4, R4, 0x78 ;  /* 0x0000007804041836 */ /* 0x000fe20000000000 */
[----:B------:R-:W-:Y:S04]  /*6d80*/  USEL UR52, UR4, URZ, UP0 ;  /* 0x000000ff04347287 */ /* 0x000fe80008000000 */
[----:B------:R-:W-:Y:S04]  /*6d90*/  @P1 PRMT R0, R0, 0x654, R4 ;  /* 0x0000065400001816 */ /* 0x000fe80000000004 */
[----:B------:R2:W-:Y:S04]  /*6da0*/  @P1 SYNCS.ARRIVE.TRANS64.RED.A1T0 RZ, [R0+URZ], RZ ;  /* 0x000000ff00ff19a7 */ /* 0x0005e800081004ff */
.L_x_107:
[----:B------:R-:W3:Y:S01]  /*6db0*/  @P1 SYNCS.PHASECHK.TRANS64.TRYWAIT P0, [R2+URZ+0x60], R3 ;  /* 0x00006003020015a7 */ /* 0x000ee200080011ff */
[----:B------:R-:W-:Y:S01]  /*6dc0*/  BSSY B1, `(.L_x_108) ;  /* 0x0000013000017945 */ /* 0x000fe20003800000 */
[----:B---3--:R-:W-:Y:S03]  /*6dd0*/  @P1 SEL R65, RZ, 0x1, !P0 ;  /* 0x00000001ff411807 */ /* 0x008fe60004000000 */
[----:B------:R-:W-:Y:S05]  /*6de0*/  @!P1 BRA `(.L_x_109) ;  /* 0x0000000000409947 */ /* 0x000fea0003800000 */
[----:B------:R-:W-:Y:S01]  /*6df0*/  ISETP.NE.AND P1, PT, R66, RZ, PT ;  /* 0x000000ff4200720c */ /* 0x000fe20003f25270 */
[----:B------:R-:W-:Y:S01]  /*6e00*/  BSSY B0, `(.L_x_110) ;  /* 0x0000009000007945 */ /* 0x000fe20003800000 */
[----:B------:R-:W-:Y:S11]  /*6e10*/  ISETP.NE.AND P0, PT, R65, RZ, PT ;  /* 0x000000ff4100720c */ /* 0x000ff60003f05270 */
[----:B------:R-:W-:Y:S05]  /*6e20*/  @P1 IMAD R3, R64, 0x800, R44 ;  /* 0x0000080040031824 */ /* 0x000fea00078e022c */
[----:B------:R-:W-:Y:S05]  /*6e30*/  @P1 LEA R3, R3, UR44, 0x1 ;  /* 0x0000002c03031c11 */ /* 0x000fea000f8e08ff */
[----:B-12---:R-:W-:Y:S01]  /*6e40*/  @P1 IMAD.IADD R0, R62, 0x1, R3 ;  /* 0x000000013e001824 */ /* 0x006fe200078e0203 */
[----:B------:R-:W-:Y:S06]  /*6e50*/  @P0 BRA `(.L_x_111) ;  /* 0x00000000000c0947 */ /* 0x000fec0003800000 */
[----:B------:R-:W-:Y:S04]  /*6e60*/  SHF.L.U32 R63, R63, 0x1f, RZ ;  /* 0x0000001f3f3f7819 */ /* 0x000fe800000006ff */
[----:B------:R-:W1:Y:S02]  /*6e70*/  SYNCS.PHASECHK.TRANS64.TRYWAIT P0, [R2+URZ+0x60], R63 ;  /* 0x0000603f020075a7 */ /* 0x000e6400080011ff */
[----:B-1----:R-:W-:Y:S05]  /*6e80*/  @!P0 BRA `(.L_x_112) ;  /* 0x0000001400808947 */ /* 0x002fea0003800000 */
.L_x_111:
[----:B------:R-:W-:Y:S05]  /*6e90*/  BSYNC B0 ;  /* 0x0000000000007941 */ /* 0x000fea0003800000 */
.L_x_110:
[----:B------:R-:W-:Y:S11]  /*6ea0*/  ISETP.NE.AND P0, PT, R66, RZ, PT ;  /* 0x000000ff4200720c */ /* 0x000ff60003f05270 */
[----:B------:R-:W-:Y:S02]  /*6eb0*/  @!UPT UIADD3 URZ, UPT, UPT, URZ, URZ, URZ ;  /* 0x000000fffffff290 */ /* 0x000fe4000fffe0ff */
[----:B------:R-:W-:Y:S05]  /*6ec0*/  @P0 WARPSYNC.ALL ;  /* 0x0000000000000948 */ /* 0x000fea0003800000 */
[----:B------:R3:W4:Y:S04]  /*6ed0*/  @P0 LDSM.16.M88.4 R28, [R3+0x200] ;  /* 0x00020000031c083b */ /* 0x0007280000000200 */
[----:B------:R3:W2:Y:S02]  /*6ee0*/  @P0 LDSM.16.M88.4 R36, [R0+0x200] ;  /* 0x000200000024083b */ /* 0x0006a40000000200 */
.L_x_109:
[----:B------:R-:W-:Y:S05]  /*6ef0*/  BSYNC B1 ;  /* 0x0000000000017941 */ /* 0x000fea0003800000 */
.L_x_108:
[----:B-123--:R-:W-:Y:S05]  /*6f00*/  VIADD R0, R25, 0x20 ;  /* 0x0000002019007836 */ /* 0x00efea0000000000 */
[----:B------:R-:W-:Y:S04]  /*6f10*/  SHF.R.U32.HI R0, RZ, 0x15, R0 ;  /* 0x00000015ff007819 */ /* 0x000fe80000011600 */
[----:B------:R-:W-:Y:S11]  /*6f20*/  LOP3.LUT P0, RZ, R0, 0x3, R46, 0x48, !PT ;  /* 0x0000000300ff7812 */ /* 0x000ff6000780482e */
[----:B------:R-:W-:Y:S02]  /*6f30*/  @!UPT UIADD3 URZ, UPT, UPT, URZ, URZ, URZ ;  /* 0x000000fffffff290 */ /* 0x000fe4000fffe0ff */
[----:B------:R-:W-:Y:S05]  /*6f40*/  @!P0 BRA `(.L_x_113) ;  /* 0x0000000000408947 */ /* 0x000fea0003800000 */
[----:B------:R-:W1:Y:S01]  /*6f50*/  LDCU.64 UR8, c[0x4][0x70] ;  /* 0x01000e00ff0877ac */ /* 0x000e620008000a00 */
[----:B------:R-:W-:Y:S01]  /*6f60*/  MOV R3, 0x0 ;  /* 0x0000000000037802 */ /* 0x000fe20000000f00 */
[----:B------:R-:W-:Y:S02]  /*6f70*/  HFMA2 R12, -RZ, RZ, 0, 5.9604644775390625e-08 ;  /* 0x00000001ff0c7431 */ /* 0x000fe400000001ff */
[----:B------:R-:W-:Y:S02]  /*6f80*/  IMAD.MOV.U32 R8, RZ, RZ, 0x192 ;  /* 0x00000192ff087424 */ /* 0x000fe400078e00ff */
[----:B------:R-:W-:Y:S01]  /*6f90*/  IMAD.MOV.U32 R13, RZ, RZ, RZ ;  /* 0x000000ffff0d7224 */ /* 0x000fe200078e00ff */
[----:B------:R-:W2:Y:S01]  /*6fa0*/  LDCU.64 UR6, c[0x4][0x78] ;  /* 0x01000f00ff0677ac */ /* 0x000ea20008000a00 */
[----:B------:R-:W3:Y:S01]  /*6fb0*/  LDC.64 R2, c[0x4][R3] ;  /* 0x0100000003027b82 */ /* 0x000ee20000000a00 */
[----:B------:R-:W5:Y:S01]  /*6fc0*/  LDCU.64 UR4, c[0x4][0x10] ;  /* 0x01000200ff0477ac */ /* 0x000f620008000a00 */
[----:B-1----:R-:W-:Y:S01]  /*6fd0*/  MOV R5, UR9 ;  /* 0x0000000900057c02 */ /* 0x002fe20008000f00 */
[----:B------:R-:W-:Y:S01]  /*6fe0*/  IMAD.U32 R4, RZ, RZ, UR8 ;  /* 0x00000008ff047e24 */ /* 0x000fe2000f8e00ff */
[----:B--2---:R-:W-:Y:S01]  /*6ff0*/  MOV R7, UR7 ;  /* 0x0000000700077c02 */ /* 0x004fe20008000f00 */
[----:B------:R-:W-:Y:S01]  /*7000*/  IMAD.U32 R6, RZ, RZ, UR6 ;  /* 0x00000006ff067e24 */ /* 0x000fe2000f8e00ff */
[----:B-----5:R-:W-:Y:S01]  /*7010*/  MOV R11, UR5 ;  /* 0x00000005000b7c02 */ /* 0x020fe20008000f00 */
[----:B------:R-:W-:Y:S02]  /*7020*/  IMAD.U32 R10, RZ, RZ, UR4 ;  /* 0x00000004ff0a7e24 */ /* 0x000fe4000f8e00ff */
[----:B------:R-:W-:Y:S07]  /*7030*/  LEPC R20, `(.L_x_113) ;  /* 0x000000001014794e */ /* 0x000fee0000000000 */
[----:B---34-:R-:W-:Y:S05]  /*7040*/  CALL.ABS.NOINC R2 ;  /* 0x0000000002007343 */ /* 0x018fea0003c00000 */
.L_x_113:
[----:B------:R-:W-:Y:S01]  /*7050*/  ISETP.NE.AND P0, PT, R55, RZ, PT ;  /* 0x000000ff3700720c */ /* 0x000fe20003f05270 */
[----:B------:R-:W-:Y:S05]  /*7060*/  WARPSYNC.ALL ;  /* 0x0000000000007948 */ /* 0x000fea0003800000 */
[----:B------:R-:W-:Y:S01]  /*7070*/  R2UR UR4, R25 ;  /* 0x00000000190472ca */ /* 0x000fe200000e0000 */
[--C-:B----4-:R-:W-:Y:S01]  /*7080*/  HADD2.F32 R20, -RZ, R28.reuse.H0_H0 ;  /* 0x2000001cff147230 */ /* 0x110fe20000004100 */
[----:B------:R-:W-:Y:S01]  /*7090*/  BSSY.RECONVERGENT B0, `(.L_x_114) ;  /* 0x0000056000007945 */ /* 0x000fe20003800200 */
[----:B------:R-:W-:Y:S02]  /*70a0*/  HADD2.F32 R21, -RZ, R28.H1_H1 ;  /* 0x3000001cff157230 */ /* 0x000fe40000004100 */
[--C-:B------:R-:W-:Y:S02]  /*70b0*/  HADD2.F32 R25, -RZ, R29.reuse.H0_H0 ;  /* 0x2000001dff197230 */ /* 0x100fe40000004100 */
[----:B------:R-:W-:Y:S02]  /*70c0*/  HADD2.F32 R28, -RZ, R30.H0_H0 ;  /* 0x2000001eff1c7230 */ /* 0x000fe40000004100 */
[--C-:B------:R-:W-:Y:S02]  /*70d0*/  HADD2.F32 R32, -RZ, R36.reuse.H0_H0 ;  /* 0x20000024ff207230 */ /* 0x100fe40000004100 */
[----:B------:R-:W-:Y:S02]  /*70e0*/  HADD2.F32 R33, -RZ, R36.H1_H1 ;  /* 0x30000024ff217230 */ /* 0x000fe40000004100 */
[----:B------:R-:W1:Y:S01]  /*70f0*/  LDTM.16dp256bit.x4 R4, tmem[UR4+0x20] ;  /* 0x00002004000479ee */ /* 0x000e620008120000 */
[----:B------:R-:W-:Y:S01]  /*7100*/  NOP ;  /* 0x0000000000007918 */ /* 0x000fe20000000000 */
[----:B------:R-:W-:Y:S01]  /*7110*/  R2UR UR4, R27 ;  /* 0x000000001b0472ca */ /* 0x000fe200000e0000 */
[----:B------:R-:W-:Y:S02]  /*7120*/  HADD2.F32 R27, -RZ, R29.H1_H1 ;  /* 0x3000001dff1b7230 */ /* 0x000fe40000004100 */
[----:B------:R-:W-:Y:S02]  /*7130*/  HADD2.F32 R29, -RZ, R30.H1_H1 ;  /* 0x3000001eff1d7230 */ /* 0x000fe40000004100 */
[--C-:B------:R-:W-:Y:S02]  /*7140*/  HADD2.F32 R30, -RZ, R31.reuse.H0_H0 ;  /* 0x2000001fff1e7230 */ /* 0x100fe40000004100 */
[----:B------:R-:W-:Y:S02]  /*7150*/  HADD2.F32 R31, -RZ, R31.H1_H1 ;  /* 0x3000001fff1f7230 */ /* 0x000fe40000004100 */
[--C-:B------:R-:W-:Y:S02]  /*7160*/  HADD2.F32 R34, -RZ, R37.reuse.H0_H0 ;  /* 0x20000025ff227230 */ /* 0x100fe40000004100 */
[----:B------:R-:W-:Y:S02]  /*7170*/  HADD2.F32 R35, -RZ, R37.H1_H1 ;  /* 0x30000025ff237230 */ /* 0x000fe40000004100 */
[----:B------:R-:W-:Y:S01]  /*7180*/  UIADD3 UR4, UPT, UPT, UR4, 0xe0, URZ ;  /* 0x000000e004047890 */ /* 0x000fe2000fffe0ff */
[--C-:B------:R-:W-:Y:S02]  /*7190*/  HADD2.F32 R36, -RZ, R38.reuse.H0_H0 ;  /* 0x20000026ff247230 */ /* 0x100fe40000004100 */
[----:B------:R-:W-:Y:S01]  /*71a0*/  HADD2.F32 R37, -RZ, R38.H1_H1 ;  /* 0x30000026ff257230 */ /* 0x000fe20000004100 */
[----:B------:R-:W-:Y:S01]  /*71b0*/  UPRMT UR4, UR54, 0x654, UR4 ;  /* 0x0000065436047896 */ /* 0x000fe20008000004 */
[--C-:B------:R-:W-:Y:S02]  /*71c0*/  HADD2.F32 R38, -RZ, R39.reuse.H0_H0 ;  /* 0x20000027ff267230 */ /* 0x100fe40000004100 */
[----:B------:R-:W-:Y:S02]  /*71d0*/  HADD2.F32 R39, -RZ, R39.H1_H1 ;  /* 0x30000027ff277230 */ /* 0x000fe40000004100 */
[C---:B-1----:R-:W-:Y:S01]  /*71e0*/  FMUL R4, R24.reuse, R4 ;  /* 0x0000000418047220 */ /* 0x042fe20000400000 */
[C---:B------:R-:W-:Y:S01]  /*71f0*/  FMUL R5, R24.reuse, R5 ;  /* 0x0000000518057220 */ /* 0x040fe20000400000 */
[C---:B------:R-:W-:Y:S01]  /*7200*/  FMUL R6, R24.reuse, R6 ;  /* 0x0000000618067220 */ /* 0x040fe20000400000 */
[----:B------:R-:W-:Y:S01]  /*7210*/  FMUL R7, R24, R7 ;  /* 0x0000000718077220 */ /* 0x000fe20000400000 */
[----:B------:R-:W-:Y:S01]  /*7220*/  SYNCS.ARRIVE.TRANS64.RED.A1T0 RZ, [UR4], RZ ;  /* 0x000000ffffff79a7 */ /* 0x000fe20008100404 */
[C---:B------:R-:W-:Y:S01]  /*7230*/  FFMA R4, R26.reuse, R20, R4 ;  /* 0x000000141a047223 */ /* 0x040fe20000000004 */
[C---:B------:R-:W-:Y:S01]  /*7240*/  FFMA R5, R26.reuse, R21, R5 ;  /* 0x000000151a057223 */ /* 0x040fe20000000005 */
[C---:B------:R-:W-:Y:S01]  /*7250*/  FFMA R6, R26.reuse, R25, R6 ;  /* 0x000000191a067223 */ /* 0x040fe20000000006 */
[----:B------:R-:W-:Y:S01]  /*7260*/  FFMA R7, R26, R27, R7 ;  /* 0x0000001b1a077223 */ /* 0x000fe20000000007 */
[C---:B------:R-:W-:Y:S01]  /*7270*/  FMUL R8, R24.reuse, R8 ;  /* 0x0000000818087220 */ /* 0x040fe20000400000 */
[C---:B------:R-:W-:Y:S01]  /*7280*/  FMUL R9, R24.reuse, R9 ;  /* 0x0000000918097220 */ /* 0x040fe20000400000 */
[----:B------:R-:W-:Y:S01]  /*7290*/  F2FP.F16.F32.PACK_AB R4, R5, R4 ;  /* 0x000000040504723e */ /* 0x000fe200000000ff */
[----:B------:R-:W-:Y:S01]  /*72a0*/  FMUL R10, R24, R10 ;  /* 0x0000000a180a7220 */ /* 0x000fe20000400000 */
[----:B------:R-:W-:Y:S01]  /*72b0*/  F2FP.F16.F32.PACK_AB R5, R7, R6 ;  /* 0x000000060705723e */ /* 0x000fe200000000ff */
[C---:B------:R-:W-:Y:S01]  /*72c0*/  FFMA R8, R26.reuse, R28, R8 ;  /* 0x0000001c1a087223 */ /* 0x040fe20000000008 */
[----:B------:R-:W-:Y:S01]  /*72d0*/  FFMA R9, R26, R29, R9 ;  /* 0x0000001d1a097223 */ /* 0x000fe20000000009 */
[C---:B------:R-:W-:Y:S01]  /*72e0*/  FMUL R11, R24.reuse, R11 ;  /* 0x0000000b180b7220 */ /* 0x040fe20000400000 */
[C---:B------:R-:W-:Y:S01]  /*72f0*/  FMUL R0, R24.reuse, R12 ;  /* 0x0000000c18007220 */ /* 0x040fe20000400000 */
[----:B------:R-:W-:Y:S01]  /*7300*/  FMUL R2, R24, R13 ;  /* 0x0000000d18027220 */ /* 0x000fe20000400000 */
[----:B------:R-:W-:Y:S01]  /*7310*/  FFMA R10, R26, R30, R10 ;  /* 0x0000001e1a0a7223 */ /* 0x000fe2000000000a */
[----:B------:R-:W-:Y:S01]  /*7320*/  FMUL R3, R24, R14 ;  /* 0x0000000e18037220 */ /* 0x000fe20000400000 */
[----:B------:R-:W-:Y:S01]  /*7330*/  F2FP.F16.F32.PACK_AB R6, R9, R8 ;  /* 0x000000080906723e */ /* 0x000fe200000000ff */
[----:B------:R-:W-:Y:S01]  /*7340*/  FFMA R11, R26, R31, R11 ;  /* 0x0000001f1a0b7223 */ /* 0x000fe2000000000b */
[C---:B------:R-:W-:Y:S01]  /*7350*/  FMUL R15, R24.reuse, R15 ;  /* 0x0000000f180f7220 */ /* 0x040fe20000400000 */
[----:B------:R-:W-:Y:S01]  /*7360*/  FMUL R12, R24, R16 ;  /* 0x00000010180c7220 */ /* 0x000fe20000400000 */
[----:B------:R-:W-:Y:S01]  /*7370*/  FFMA R0, R26, R32, R0 ;  /* 0x000000201a007223 */ /* 0x000fe20000000000 */
[----:B------:R-:W-:Y:S01]  /*7380*/  MOV R8, UR45 ;  /* 0x0000002d00087c02 */ /* 0x000fe20008000f00 */
[----:B------:R-:W-:Y:S01]  /*7390*/  FMUL R13, R24, R17 ;  /* 0x00000011180d7220 */ /* 0x000fe20000400000 */
[----:B------:R-:W-:Y:S01]  /*73a0*/  FFMA R2, R26, R33, R2 ;  /* 0x000000211a027223 */ /* 0x000fe20000000002 */
[----:B------:R-:W-:Y:S01]  /*73b0*/  FMUL R14, R24, R18 ;  /* 0x00000012180e7220 */ /* 0x000fe20000400000 */
[C---:B------:R-:W-:Y:S01]  /*73c0*/  FFMA R3, R26.reuse, R34, R3 ;  /* 0x000000221a037223 */ /* 0x040fe20000000003 */
[----:B------:R-:W-:Y:S01]  /*73d0*/  FFMA R15, R26, R35, R15 ;  /* 0x000000231a0f7223 */ /* 0x000fe2000000000f */
[----:B------:R-:W-:Y:S01]  /*73e0*/  FMUL R19, R24, R19 ;  /* 0x0000001318137220 */ /* 0x000fe20000400000 */
[----:B------:R-:W-:Y:S01]  /*73f0*/  FFMA R12, R26, R36, R12 ;  /* 0x000000241a0c7223 */ /* 0x000fe2000000000c */
        /* <DEDUP_REMOVED lines=22> */
[----:B------:R-:W-:Y:S02]  /*7560*/  ULEA UR5, UR45, UR44, 0xc ;  /* 0x0000002c2d057291 */ /* 0x000fe4000f8e60ff */
[----:B------:R-:W-:Y:S02]  /*7570*/  UIADD3 UR9, UPT, UPT, UR49, 0x20, URZ ;  /* 0x0000002031097890 */ /* 0x000fe4000fffe0ff */
[----:B------:R-:W-:Y:S01]  /*7580*/  UIADD3 UR8, UPT, UPT, UR5, 0x200, URZ ;  /* 0x0000020005087890 */ /* 0x000fe2000fffe0ff */
[----:B------:R-:W-:Y:S01]  /*7590*/  UMOV UR10, UR50 ;  /* 0x00000032000a7c82 */ /* 0x000fe20008000000 */
[----:B------:R-:W-:Y:S01]  /*75a0*/  UMOV UR11, UR36 ;  /* 0x00000024000b7c82 */ /* 0x000fe20008000000 */
[----:B--2---:R-:W-:Y:S04]  /*75b0*/  UIADD3 UR4, UP0, UPT, UR6, 0x680, URZ ;  /* 0x0000068006047890 */ /* 0x004fe8000ff1e0ff */
[----:B------:R-:W-:Y:S09]  /*75c0*/  UIADD3.X UR5, UPT, UPT, URZ, UR7, URZ, UP0, !UPT ;  /* 0x00000007ff057290 */ /* 0x000ff200087fe4ff */
[----:B------:R2:W-:Y:S02]  /*75d0*/  UTMASTG.3D [UR8], [UR4] ;  /* 0x00000008040073b5 */ /* 0x0005e40008010000 */
[----:B--2---:R0:W-:Y:S02]  /*75e0*/  UTMACMDFLUSH ;  /* 0x00000000000079b7 */ /* 0x0041e40000000000 */
.L_x_115:
[----:B------:R-:W-:Y:S05]  /*75f0*/  BSYNC.RECONVERGENT B0 ;  /* 0x0000000000007941 */ /* 0x000fea0003800200 */
.L_x_114:
[----:B------:R-:W-:Y:S01]  /*7600*/  UIADD3 UR4, UPT, UPT, UR45, 0x1, URZ ;  /* 0x000000012d047890 */ /* 0x000fe2000fffe0ff */
[----:B------:R-:W-:Y:S03]  /*7610*/  BSSY.RECONVERGENT B0, `(.L_x_116) ;  /* 0x0000008000007945 */ /* 0x000fe60003800200 */
[----:B------:R-:W-:Y:S04]  /*7620*/  UISETP.NE.AND UP0, UPT, UR4, 0x3, UPT ;  /* 0x000000030400788c */ /* 0x000fe8000bf05270 */
[----:B------:R-:W-:Y:S02]  /*7630*/  UISETP.EQ.XOR UP1, UPT, UR47, 0x3, !UP0 ;  /* 0x000000032f00788c */ /* 0x000fe4000c722a70 */
[----:B------:R-:W-:Y:S02]  /*7640*/  USEL UR46, UR4, URZ, UP0 ;  /* 0x000000ff042e7287 */ /* 0x000fe40008000000 */
[----:B------:R-:W-:Y:S04]  /*7650*/  USEL UR5, URZ, 0x1, !UP1 ;  /* 0x00000001ff057887 */ /* 0x000fe8000c800000 */
[----:B------:R-:W-:Y:S01]  /*7660*/  ULOP3.LUT UR55, UR55, UR5, URZ, 0x3c, !UPT ;  /* 0x0000000537377292 */ /* 0x000fe2000f8e3cff */
[----:B------:R-:W-:Y:S11]  /*7670*/  @P0 BRA `(.L_x_117) ;  /* 0x0000000000040947 */ /* 0x000ff60003800000 */
[----:B------:R-:W-:Y:S04]  /*7680*/  DEPBAR.LE SB0, 0x1 ;  /* 0x000080400000791a */ /* 0x000fe80000000000 */
.L_x_117:
[----:B------:R-:W-:Y:S05]  /*7690*/  BSYNC.RECONVERGENT B0 ;  /* 0x0000000000007941 */ /* 0x000fea0003800200 */
.L_x_116:
[----:B------:R-:W-:Y:S01]  /*76a0*/  BAR.SYNC.DEFER_BLOCKING 0x1, 0x80 ;  /* 0x0042000000007b1d */ /* 0x000fe20000010000 */
[----:B------:R-:W-:Y:S01]  /*76b0*/  UISETP.NE.AND UP0, UPT, UR53, -0x2, UPT ;  /* 0xfffffffe3500788c */ /* 0x000fe2000bf05270 */
[----:B------:R-:W-:Y:S08]  /*76c0*/  IADD3 R22, PT, PT, R22, 0x1, RZ ;  /* 0x0000000116167810 */ /* 0x000ff00007ffe0ff */
[----:B------:R-:W-:Y:S05]  /*76d0*/  BRA.U !UP0, `(.L_x_118) ;  /* 0x0000000108287547 */ /* 0x000fea000b800000 */
[----:B------:R-:W-:Y:S01]  /*76e0*/  ISETP.NE.AND P0, PT, R61, RZ, PT ;  /* 0x000000ff3d00720c */ /* 0x000fe20003f05270 */
[----:B------:R-:W-:Y:S01]  /*76f0*/  IMAD.U32 R2, RZ, RZ, UR52 ;  /* 0x00000034ff027e24 */ /* 0x000fe2000f8e00ff */
[----:B------:R-:W-:Y:S01]  /*7700*/  UIADD3 UR4, UPT, UPT, UR52, 0x1, URZ ;  /* 0x0000000134047890 */ /* 0x000fe2000fffe0ff */
[----:B------:R-:W-:Y:S03]  /*7710*/  IMAD.U32 R0, RZ, RZ, UR54 ;  /* 0x00000036ff007e24 */ /* 0x000fe6000f8e00ff */
[----:B------:R-:W-:Y:S04]  /*7720*/  UISETP.NE.AND UP0, UPT, UR4, 0x3, UPT ;  /* 0x000000030400788c */ /* 0x000fe8000bf05270 */
[----:B------:R-:W-:Y:S03]  /*7730*/  USEL UR52, UR4, URZ, UP0 ;  /* 0x000000ff04347287 */ /* 0x000fe60008000000 */
[----:B------:R-:W-:Y:S05]  /*7740*/  @P0 LEA R2, R2, UR44, 0x3 ;  /* 0x0000002c02020c11 */ /* 0x000fea000f8e18ff */
[----:B------:R-:W-:Y:S05]  /*7750*/  @P0 VIADD R2, R2, 0x78 ;  /* 0x0000007802020836 */ /* 0x000fea0000000000 */
[----:B------:R-:W-:Y:S04]  /*7760*/  @P0 PRMT R0, R0, 0x654, R2 ;  /* 0x0000065400000816 */ /* 0x000fe80000000002 */
[----:B------:R2:W-:Y:S03]  /*7770*/  @P0 SYNCS.ARRIVE.TRANS64.RED.A1T0 RZ, [R0+URZ], RZ ;  /* 0x000000ff00ff09a7 */ /* 0x0005e600081004ff */
.L_x_118:
[----:B------:R-:W-:Y:S01]  /*7780*/  R2UR UR6, R60 ;  /* 0x000000003c0672ca */ /* 0x000fe200000e0000 */
[----:B------:R-:W-:Y:S01]  /*7790*/  UIADD3 UR53, UPT, UPT, UR53, 0x2, URZ ;  /* 0x0000000235357890 */ /* 0x000fe2000fffe0ff */
[----:B------:R-:W-:Y:S02]  /*77a0*/  R2UR UR5, R47 ;  /* 0x000000002f0572ca */ /* 0x000fe400000e0000 */
[----:B------:R-:W-:Y:S02]  /*77b0*/  R2UR UR4, R48 ;  /* 0x00000000300472ca */ /* 0x000fe400000e0000 */
[----:B------:R-:W-:Y:S02]  /*77c0*/  R2UR UR36, R58 ;  /* 0x000000003a2472ca */ /* 0x000fe400000e0000 */
[----:B------:R-:W-:Y:S02]  /*77d0*/  ISETP.NE.AND P0, PT, R51, 0x2, PT ;  /* 0x000000023300780c */ /* 0x000fe40003f05270 */
[----:B------:R-:W-:Y:S02]  /*77e0*/  ISETP.NE.AND P1, PT, R22, 0x4, PT ;  /* 0x000000041600780c */ /* 0x000fe40003f25270 */
[----:B------:R-:W-:Y:S01]  /*77f0*/  SEL R2, RZ, 0x1, P0 ;  /* 0x00000001ff027807 */ /* 0x000fe20000000000 */
[----:B------:R-:W-:Y:S01]  /*7800*/  UISETP.NE.AND UP0, UPT, UR6, URZ, UPT ;  /* 0x000000ff0600728c */ /* 0x000fe2000bf05270 */
[----:B--2---:R-:W-:Y:S01]  /*7810*/  SEL R0, RZ, 0x1, P1 ;  /* 0x00000001ff007807 */ /* 0x004fe20000800000 */
[----:B------:R-:W-:Y:S01]  /*7820*/  UIADD3 UR27, UPT, UPT, UR37, UR5, URZ ;  /* 0x00000005251b7290 */ /* 0x000fe2000fffe0ff */
[----:B------:R-:W-:Y:S01]  /*7830*/  LOP3.LUT R52, R52, R2, RZ, 0x3c, !PT ;  /* 0x0000000234347212 */ /* 0x000fe200078e3cff */
[----:B------:R-:W-:Y:S01]  /*7840*/  UIADD3 UR26, UPT, UPT, UR38, UR4, URZ ;  /* 0x00000004261a7290 */ /* 0x000fe2000fffe0ff */
[----:B------:R-:W-:Y:S02]  /*7850*/  LOP3.LUT R53, R53, R0, RZ, 0x3c, !PT ;  /* 0x0000000035357212 */ /* 0x000fe400078e3cff */
[----:B------:R-:W-:Y:S02]  /*7860*/  SEL R51, R51, RZ, P0 ;  /* 0x000000ff33337207 */ /* 0x000fe40000000000 */
[----:B------:R-:W-:Y:S01]  /*7870*/  SEL R22, R22, RZ, P1 ;  /* 0x000000ff16167207 */ /* 0x000fe20000800000 */
[----:B------:R-:W-:Y:S06]  /*7880*/  BRA.U UP0, `(.L_x_119) ;  /* 0xffffffdd005c7547 */ /* 0x000fec000b83ffff */
[----:B------:R-:W-:-:S13]  /*7890*/  R2UR UR4, R49 ;  /* 0x00000000310472ca */ /* 0x000fda00000e0000 */
[----:B------:R-:W-:-:S09]  /*78a0*/  UISETP.NE.AND UP0, UPT, UR4, URZ, UPT ;  /* 0x000000ff0400728c */ /* 0x000fd2000bf05270 */
[----:B------:R-:W-:Y:S05]  /*78b0*/  BRA.U !UP0, `(.L_x_120) ;  /* 0x0000000108487547 */ /* 0x000fea000b800000 */
[----:B------:R-:W2:Y:S02]  /*78c0*/  LDCU.64 UR4, c[0x0][0x890] ;  /* 0x00011200ff0477ac */ /* 0x000ea40008000a00 */
[----:B--2---:R-:W-:-:S04]  /*78d0*/  UISETP.NE.U32.AND UP0, UPT, UR4, URZ, UPT ;  /* 0x000000ff0400728c */ /* 0x004fc8000bf05070 */
[----:B------:R-:W-:-:S09]  /*78e0*/  UISETP.NE.AND.EX UP0, UPT, UR5, URZ, UPT, UP0 ;  /* 0x000000ff0500728c */ /* 0x000fd2000bf05300 */
[----:B------:R-:W-:Y:S05]  /*78f0*/  BRA.U UP0, `(.L_x_121) ;  /* 0x00000001000c7547 */ /* 0x000fea000b800000 */
[----:B------:R-:W-:-:S13]  /*7900*/  FSETP.NEU.AND P0, PT, R26, RZ, PT ;  /* 0x000000ff1a00720b */ /* 0x000fda0003f0d000 */
[----:B------:R-:W-:Y:S05]  /*7910*/  @!P0 EXIT ;  /* 0x000000000000894d */ /* 0x000fea0003800000 */
[----:B------:R-:W-:Y:S05]  /*7920*/  BRA `(.L_x_120) ;  /* 0x00000000002c7947 */ /* 0x000fea0003800000 */
.L_x_121:
[----:B------:R-:W-:Y:S01]  /*7930*/  ISETP.NE.AND P0, PT, R50, RZ, PT ;  /* 0x000000ff3200720c */ /* 0x000fe20003f05270 */
[----:B------:R-:W-:-:S12]  /*7940*/  BSSY.RECONVERGENT B0, `(.L_x_120) ;  /* 0x0000009000007945 */ /* 0x000fd80003800200 */
[----:B------:R-:W-:Y:S05]  /*7950*/  @P0 BRA `(.L_x_122) ;  /* 0x0000000000140947 */ /* 0x000fea0003800000 */
[----:B------:R-:W2:Y:S02]  /*7960*/  LDCU.64 UR4, c[0x0][0x888] ;  /* 0x00011100ff0477ac */ /* 0x000ea40008000a00 */
[----:B--2---:R-:W-:-:S04]  /*7970*/  ISETP.NE.U32.AND P0, PT, RZ, UR4, PT ;  /* 0x00000004ff007c0c */ /* 0x004fc8000bf05070 */
[----:B------:R-:W-:-:S13]  /*7980*/  ISETP.NE.AND.EX P0, PT, RZ, UR5, PT, P0 ;  /* 0x00000005ff007c0c */ /* 0x000fda000bf05300 */
[----:B------:R-:W-:Y:S05]  /*7990*/  @!P0 EXIT ;  /* 0x000000000000894d */ /* 0x000fea0003800000 */
[----:B------:R-:W-:Y:S05]  /*79a0*/  BRA `(.L_x_123) ;  /* 0x0000000000087947 */ /* 0x000fea0003800000 */
.L_x_122:
[----:B------:R-:W-:-:S13]  /*79b0*/  FSETP.NEU.AND P0, PT, R26, RZ, PT ;  /* 0x000000ff1a00720b */ /* 0x000fda0003f0d000 */
[----:B------:R-:W-:Y:S05]  /*79c0*/  @!P0 EXIT ;  /* 0x000000000000894d */ /* 0x000fea0003800000 */
.L_x_123:
[----:B------:R-:W-:Y:S05]  /*79d0*/  BSYNC.RECONVERGENT B0 ;  /* 0x0000000000007941 */ /* 0x000fea0003800200 */
.L_x_120:
[----:B------:R-:W-:Y:S01]  /*79e0*/  ULEA UR4, UR52, UR44, 0x3 ;  /* 0x0000002c34047291 */ /* 0x000fe2000f8e18ff */
[----:B------:R-:W-:-:S04]  /*79f0*/  DEPBAR.LE SB0, 0x0 ;  /* 0x000080000000791a */ /* 0x000fc80000000000 */
[----:B------:R-:W-:-:S04]  /*7a00*/  UIADD3 UR4, UPT, UPT, UR4, 0x78, URZ ;  /* 0x0000007804047890 */ /* 0x000fc8000fffe0ff */
[----:B------:R-:W-:-:S09]  /*7a10*/  UPRMT UR4, UR54, 0x654, UR4 ;  /* 0x0000065436047896 */ /* 0x000fd20008000004 */
[----:B------:R-:W-:Y:S01]  /*7a20*/  SYNCS.ARRIVE.TRANS64.RED.A1T0 RZ, [UR4], RZ ;  /* 0x000000ffffff79a7 */ /* 0x000fe20008100404 */
[----:B------:R-:W-:Y:S05]  /*7a30*/  EXIT ;  /* 0x000000000000794d */ /* 0x000fea0003800000 */
.L_x_24:
[----:B---3--:R3:W4:Y:S02]  /*7a40*/  SYNCS.PHASECHK.TRANS64.TRYWAIT P0, [R0+URZ+0x110], R2 ;  /* 0x00011002000075a7 */ /* 0x00872400080011ff */
[----:B----4-:R-:W-:Y:S05]  /*7a50*/  @!P0 NANOSLEEP.SYNCS 0x989680 ;  /* 0x009896800000895d */ /* 0x010fea0003900000 */
[----:B------:R-:W4:Y:S02]  /*7a60*/  @!P0 SYNCS.PHASECHK.TRANS64 P0, [R0+URZ+0x110], R2 ;  /* 0x00011002000085a7 */ /* 0x000f2400080010ff */
[----:B----4-:R-:W-:Y:S05]  /*7a70*/  @!P0 BRA `(.L_x_24) ;  /* 0xfffffffc00f08947 */ /* 0x010fea000383ffff */
[----:B------:R-:W-:Y:S05]  /*7a80*/  BRA `(.L_x_124) ;  /* 0xffffff9c00887947 */ /* 0x000fea000383ffff */
.L_x_27:
[----:B--2---:R-:W-:-:S07]  /*7a90*/  MOV R0, UR33 ;  /* 0x0000002100007c02 */ /* 0x004fce0008000f00 */
.L_x_125:
[----:B--2---:R2:W3:Y:S02]  /*7aa0*/  SYNCS.PHASECHK.TRANS64.TRYWAIT P0, [R0+URZ+0x30], R3 ;  /* 0x00003003000075a7 */ /* 0x0044e400080011ff */
[----:B---3--:R-:W-:Y:S05]  /*7ab0*/  @!P0 NANOSLEEP.SYNCS 0x989680 ;  /* 0x009896800000895d */ /* 0x008fea0003900000 */
[----:B------:R-:W3:Y:S02]  /*7ac0*/  @!P0 SYNCS.PHASECHK.TRANS64 P0, [R0+URZ+0x30], R3 ;  /* 0x00003003000085a7 */ /* 0x000ee400080010ff */
[----:B---3--:R-:W-:Y:S05]  /*7ad0*/  @!P0 BRA `(.L_x_125) ;  /* 0xfffffffc00f08947 */ /* 0x008fea000383ffff */
[----:B------:R-:W-:Y:S05]  /*7ae0*/  BRA `(.L_x_26) ;  /* 0xffffff9c00d07947 */ /* 0x000fea000383ffff */
.L_x_34:
[----:B-1----:R-:W-:-:S07]  /*7af0*/  MOV R0, UR33 ;  /* 0x0000002100007c02 */ /* 0x002fce0008000f00 */
.L_x_126:
[----:B-1----:R1:W2:Y:S02]  /*7b00*/  SYNCS.PHASECHK.TRANS64.TRYWAIT P0, [R0+URZ+0x30], R3 ;  /* 0x00003003000075a7 */ /* 0x0022a400080011ff */
[----:B--2---:R-:W-:Y:S05]  /*7b10*/  @!P0 NANOSLEEP.SYNCS 0x989680 ;  /* 0x009896800000895d */ /* 0x004fea0003900000 */
[----:B------:R-:W2:Y:S02]  /*7b20*/  @!P0 SYNCS.PHASECHK.TRANS64 P0, [R0+URZ+0x30], R3 ;  /* 0x00003003000085a7 */ /* 0x000ea400080010ff */
[----:B--2---:R-:W-:Y:S05]  /*7b30*/  @!P0 BRA `(.L_x_126) ;  /* 0xfffffffc00f08947 */ /* 0x004fea000383ffff */
[----:B------:R-:W-:Y:S05]  /*7b40*/  BRA `(.L_x_33) ;  /* 0xffffffa000c07947 */ /* 0x000fea000383ffff */
.L_x_39:
[----:B-1----:R1:W2:Y:S02]  /*7b50*/  SYNCS.PHASECHK.TRANS64.TRYWAIT P0, [R3+URZ+0xa0], R0 ;  /* 0x0000a000030075a7 */ /* 0x0022a400080011ff */
[----:B--2---:R-:W-:Y:S05]  /*7b60*/  @!P0 NANOSLEEP.SYNCS 0x989680 ;  /* 0x009896800000895d */ /* 0x004fea0003900000 */
[----:B------:R-:W2:Y:S02]  /*7b70*/  @!P0 SYNCS.PHASECHK.TRANS64 P0, [R3+URZ+0xa0], R0 ;  /* 0x0000a000030085a7 */ /* 0x000ea400080010ff */
[----:B--2---:R-:W-:Y:S05]  /*7b80*/  @!P0 BRA `(.L_x_39) ;  /* 0xfffffffc00f08947 */ /* 0x004fea000383ffff */
[----:B------:R-:W-:Y:S05]  /*7b90*/  BRA `(.L_x_127) ;  /* 0xffffffa400907947 */ /* 0x000fea000383ffff */
.L_x_43:
[----:B------:R-:W-:-:S07]  /*7ba0*/  MOV R0, UR4 ;  /* 0x0000000400007c02 */ /* 0x000fce0008000f00 */
.L_x_128:
[----:B-1----:R1:W2:Y:S02]  /*7bb0*/  SYNCS.PHASECHK.TRANS64.TRYWAIT P0, [R0+URZ], R2 ;  /* 0x00000002000075a7 */ /* 0x0022a400080011ff */
[----:B--2---:R-:W-:Y:S05]  /*7bc0*/  @!P0 NANOSLEEP.SYNCS 0x989680 ;  /* 0x009896800000895d */ /* 0x004fea0003900000 */
[----:B------:R-:W2:Y:S02]  /*7bd0*/  @!P0 SYNCS.PHASECHK.TRANS64 P0, [R0+URZ], R2 ;  /* 0x00000002000085a7 */ /* 0x000ea400080010ff */
[----:B--2---:R-:W-:Y:S05]  /*7be0*/  @!P0 BRA `(.L_x_128) ;  /* 0xfffffffc00f08947 */ /* 0x004fea000383ffff */
[----:B------:R-:W-:Y:S05]  /*7bf0*/  BRA `(.L_x_129) ;  /* 0xffffffac003c7947 */ /* 0x000fea000383ffff */
.L_x_44:
[----:B------:R-:W-:-:S07]  /*7c00*/  MOV R0, UR5 ;  /* 0x0000000500007c02 */ /* 0x000fce0008000f00 */
.L_x_130:
[----:B-1----:R1:W2:Y:S02]  /*7c10*/  SYNCS.PHASECHK.TRANS64.TRYWAIT P0, [R0+URZ], R3 ;  /* 0x00000003000075a7 */ /* 0x0022a400080011ff */
[----:B--2---:R-:W-:Y:S05]  /*7c20*/  @!P0 NANOSLEEP.SYNCS 0x989680 ;  /* 0x009896800000895d */ /* 0x004fea0003900000 */
[----:B------:R-:W2:Y:S02]  /*7c30*/  @!P0 SYNCS.PHASECHK.TRANS64 P0, [R0+URZ], R3 ;  /* 0x00000003000085a7 */ /* 0x000ea400080010ff */
[----:B--2---:R-:W-:Y:S05]  /*7c40*/  @!P0 BRA `(.L_x_130) ;  /* 0xfffffffc00f08947 */ /* 0x004fea000383ffff */
[----:B------:R-:W-:Y:S05]  /*7c50*/  BRA `(.L_x_131) ;  /* 0xffffffac00487947 */ /* 0x000fea000383ffff */
.L_x_45:
[----:B------:R-:W-:-:S07]  /*7c60*/  MOV R0, UR5 ;  /* 0x0000000500007c02 */ /* 0x000fce0008000f00 */
.L_x_132:
[----:B-1----:R1:W2:Y:S02]  /*7c70*/  SYNCS.PHASECHK.TRANS64.TRYWAIT P0, [R0+URZ], R3 ;  /* 0x00000003000075a7 */ /* 0x0022a400080011ff */
[----:B--2---:R-:W-:Y:S05]  /*7c80*/  @!P0 NANOSLEEP.SYNCS 0x989680 ;  /* 0x009896800000895d */ /* 0x004fea0003900000 */
[----:B------:R-:W2:Y:S02]  /*7c90*/  @!P0 SYNCS.PHASECHK.TRANS64 P0, [R0+URZ], R3 ;  /* 0x00000003000085a7 */ /* 0x000ea400080010ff */
[----:B--2---:R-:W-:Y:S05]  /*7ca0*/  @!P0 BRA `(.L_x_132) ;  /* 0xfffffffc00f08947 */ /* 0x004fea000383ffff */
[----:B------:R-:W-:Y:S05]  /*7cb0*/  BRA `(.L_x_133) ;  /* 0xffffffac00547947 */ /* 0x000fea000383ffff */
.L_x_46:
[----:B------:R-:W-:-:S07]  /*7cc0*/  MOV R0, UR5 ;  /* 0x0000000500007c02 */ /* 0x000fce0008000f00 */
.L_x_134:
[----:B-1----:R1:W2:Y:S02]  /*7cd0*/  SYNCS.PHASECHK.TRANS64.TRYWAIT P0, [R0+URZ], R3 ;  /* 0x00000003000075a7 */ /* 0x0022a400080011ff */
[----:B--2---:R-:W-:Y:S05]  /*7ce0*/  @!P0 NANOSLEEP.SYNCS 0x989680 ;  /* 0x009896800000895d */ /* 0x004fea0003900000 */
[----:B------:R-:W2:Y:S02]  /*7cf0*/  @!P0 SYNCS.PHASECHK.TRANS64 P0, [R0+URZ], R3 ;  /* 0x00000003000085a7 */ /* 0x000ea400080010ff */
[----:B--2---:R-:W-:Y:S05]  /*7d00*/  @!P0 BRA `(.L_x_134) ;  /* 0xfffffffc00f08947 */ /* 0x004fea000383ffff */
[----:B------:R-:W-:Y:S05]  /*7d10*/  BRA `(.L_x_135) ;  /* 0xffffffac00607947 */ /* 0x000fea000383ffff */
.L_x_47:
[----:B------:R-:W-:-:S07]  /*7d20*/  MOV R0, UR5 ;  /* 0x0000000500007c02 */ /* 0x000fce0008000f00 */
.L_x_136:
[----:B-1----:R1:W2:Y:S02]  /*7d30*/  SYNCS.PHASECHK.TRANS64.TRYWAIT P0, [R0+URZ], R3 ;  /* 0x00000003000075a7 */ /* 0x0022a400080011ff */
[----:B--2---:R-:W-:Y:S05]  /*7d40*/  @!P0 NANOSLEEP.SYNCS 0x989680 ;  /* 0x009896800000895d */ /* 0x004fea0003900000 */
[----:B------:R-:W2:Y:S02]  /*7d50*/  @!P0 SYNCS.PHASECHK.TRANS64 P0, [R0+URZ], R3 ;  /* 0x00000003000085a7 */ /* 0x000ea400080010ff */
[----:B--2---:R-:W-:Y:S05]  /*7d60*/  @!P0 BRA `(.L_x_136) ;  /* 0xfffffffc00f08947 */ /* 0x004fea000383ffff */
[----:B------:R-:W-:Y:S05]  /*7d70*/  BRA `(.L_x_137) ;  /* 0xffffffac006c7947 */ /* 0x000fea000383ffff */
.L_x_50:
[----:B--2---:R2:W3:Y:S02]  /*7d80*/  SYNCS.PHASECHK.TRANS64.TRYWAIT P0, [R2+URZ+0x100], R4 ;  /* 0x00010004020075a7 */ /* 0x0044e400080011ff */
[----:B---3--:R-:W-:Y:S05]  /*7d90*/  @!P0 NANOSLEEP.SYNCS 0x989680 ;  /* 0x009896800000895d */ /* 0x008fea0003900000 */
[----:B------:R-:W3:Y:S02]  /*7da0*/  @!P0 SYNCS.PHASECHK.TRANS64 P0, [R2+URZ+0x100], R4 ;  /* 0x00010004020085a7 */ /* 0x000ee400080010ff */
[----:B---3--:R-:W-:Y:S05]  /*7db0*/  @!P0 BRA `(.L_x_50) ;  /* 0xfffffffc00f08947 */ /* 0x008fea000383ffff */
[----:B------:R-:W-:Y:S05]  /*7dc0*/  BRA `(.L_x_138) ;  /* 0xffffffac00c87947 */ /* 0x000fea000383ffff */
.L_x_51:
[----:B------:R-:W-:-:S07]  /*7dd0*/  MOV R2, UR4 ;  /* 0x0000000400027c02 */ /* 0x000fce0008000f00 */
.L_x_139:
[----:B--2---:R2:W3:Y:S02]  /*7de0*/  SYNCS.PHASECHK.TRANS64.TRYWAIT P0, [R2+URZ+0xb0], R5 ;  /* 0x0000b005020075a7 */ /* 0x0044e400080011ff */
[----:B---3--:R-:W-:Y:S05]  /*7df0*/  @!P0 NANOSLEEP.SYNCS 0x989680 ;  /* 0x009896800000895d */ /* 0x008fea0003900000 */
[----:B------:R-:W3:Y:S02]  /*7e00*/  @!P0 SYNCS.PHASECHK.TRANS64 P0, [R2+URZ+0xb0], R5 ;  /* 0x0000b005020085a7 */ /* 0x000ee400080010ff */
[----:B---3--:R-:W-:Y:S05]  /*7e10*/  @!P0 BRA `(.L_x_139) ;  /* 0xfffffffc00f08947 */ /* 0x008fea000383ffff */
[----:B------:R-:W-:Y:S05]  /*7e20*/  BRA `(.L_x_140) ;  /* 0xffffffac00d87947 */ /* 0x000fea000383ffff */
.L_x_52:
[----:B--2---:R2:W3:Y:S02]  /*7e30*/  SYNCS.PHASECHK.TRANS64.TRYWAIT P1, [R2+URZ+0xa0], R4 ;  /* 0x0000a004020075a7 */ /* 0x0044e400080211ff */
[----:B---3--:R-:W-:Y:S05]  /*7e40*/  @!P1 NANOSLEEP.SYNCS 0x989680 ;  /* 0x009896800000995d */ /* 0x008fea0003900000 */
[----:B------:R-:W3:Y:S02]  /*7e50*/  @!P1 SYNCS.PHASECHK.TRANS64 P1, [R2+URZ+0xa0], R4 ;  /* 0x0000a004020095a7 */ /* 0x000ee400080210ff */
[----:B---3--:R-:W-:Y:S05]  /*7e60*/  @!P1 BRA `(.L_x_52) ;  /* 0xfffffffc00f09947 */ /* 0x008fea000383ffff */
[----:B------:R-:W-:Y:S05]  /*7e70*/  BRA `(.L_x_141) ;  /* 0xffffffb000087947 */ /* 0x000fea000383ffff */
.L_x_55:
[----:B------:R-:W-:-:S07]  /*7e80*/  MOV R0, UR4 ;  /* 0x0000000400007c02 */ /* 0x000fce0008000f00 */
.L_x_142:
[----:B--2---:R2:W3:Y:S02]  /*7e90*/  SYNCS.PHASECHK.TRANS64.TRYWAIT P0, [R0+URZ+0xb0], R2 ;  /* 0x0000b002000075a7 */ /* 0x0044e400080011ff */
[----:B---3--:R-:W-:Y:S05]  /*7ea0*/  @!P0 NANOSLEEP.SYNCS 0x989680 ;  /* 0x009896800000895d */ /* 0x008fea0003900000 */
[----:B------:R-:W3:Y:S02]  /*7eb0*/  @!P0 SYNCS.PHASECHK.TRANS64 P0, [R0+URZ+0xb0], R2 ;  /* 0x0000b002000085a7 */ /* 0x000ee400080010ff */
[----:B---3--:R-:W-:Y:S05]  /*7ec0*/  @!P0 BRA `(.L_x_142) ;  /* 0xfffffffc00f08947 */ /* 0x008fea000383ffff */
[----:B------:R-:W-:Y:S05]  /*7ed0*/  BRA `(.L_x_54) ;  /* 0xffffffb0005c7947 */ /* 0x000fea000383ffff */
.L_x_62:
[----:B-1----:R1:W2:Y:S02]  /*7ee0*/  SYNCS.PHASECHK.TRANS64.TRYWAIT P1, [R0+URZ+0xa0], R2 ;  /* 0x0000a002000075a7 */ /* 0x0022a400080211ff */
[----:B--2---:R-:W-:Y:S05]  /*7ef0*/  @!P1 NANOSLEEP.SYNCS 0x989680 ;  /* 0x009896800000995d */ /* 0x004fea0003900000 */
[----:B------:R-:W2:Y:S02]  /*7f00*/  @!P1 SYNCS.PHASECHK.TRANS64 P1, [R0+URZ+0xa0], R2 ;  /* 0x0000a002000095a7 */ /* 0x000ea400080210ff */
[----:B--2---:R-:W-:Y:S05]  /*7f10*/  @!P1 BRA `(.L_x_62) ;  /* 0xfffffffc00f09947 */ /* 0x004fea000383ffff */
[----:B------:R-:W-:Y:S05]  /*7f20*/  BRA `(.L_x_143) ;  /* 0xffffffb400f07947 */ /* 0x000fea000383ffff */
.L_x_63:
[----:B------:R-:W-:-:S07]  /*7f30*/  MOV R2, UR46 ;  /* 0x0000002e00027c02 */ /* 0x000fce0008000f00 */
.L_x_144:
[----:B-1----:R1:W2:Y:S02]  /*7f40*/  SYNCS.PHASECHK.TRANS64.TRYWAIT P0, [R2+URZ+0xe0], R0 ;  /* 0x0000e000020075a7 */ /* 0x0022a400080011ff */
[----:B--2---:R-:W-:Y:S05]  /*7f50*/  @!P0 NANOSLEEP.SYNCS 0x989680 ;  /* 0x009896800000895d */ /* 0x004fea0003900000 */
[----:B------:R-:W2:Y:S02]  /*7f60*/  @!P0 SYNCS.PHASECHK.TRANS64 P0, [R2+URZ+0xe0], R0 ;  /* 0x0000e000020085a7 */ /* 0x000ea400080010ff */
[----:B--2---:R-:W-:Y:S05]  /*7f70*/  @!P0 BRA `(.L_x_144) ;  /* 0xfffffffc00f08947 */ /* 0x004fea000383ffff */
[----:B------:R-:W-:Y:S05]  /*7f80*/  BRA `(.L_x_145) ;  /* 0xffffffb800407947 */ /* 0x000fea000383ffff */
.L_x_66:
[----:B------:R-:W-:Y:S07]  /*7f90*/  MOV R0, UR7 ;  /* 0x0000000700007c02 */ /* 0x000fee0008000f00 */
.L_x_146:
[----:B-1----:R1:W2:Y:S02]  /*7fa0*/  SYNCS.PHASECHK.TRANS64.TRYWAIT P0, [R0+URZ], R2 ;  /* 0x00000002000075a7 */ /* 0x0022a400080011ff */
[----:B--2---:R-:W-:Y:S05]  /*7fb0*/  @!P0 NANOSLEEP.SYNCS 0x989680 ;  /* 0x009896800000895d */ /* 0x004fea0003900000 */
[----:B------:R-:W2:Y:S02]  /*7fc0*/  @!P0 SYNCS.PHASECHK.TRANS64 P0, [R0+URZ], R2 ;  /* 0x00000002000085a7 */ /* 0x000ea400080010ff */
[----:B--2---:R-:W-:Y:S05]  /*7fd0*/  @!P0 BRA `(.L_x_146) ;  /* 0xfffffffc00f08947 */ /* 0x004fea000383ffff */
[----:B------:R-:W-:Y:S05]  /*7fe0*/  BRA `(.L_x_65) ;  /* 0xffffffb8005c7947 */ /* 0x000fea000383ffff */
.L_x_69:
[----:B------:R-:W-:-:S07]  /*7ff0*/  MOV R0, UR4 ;  /* 0x0000000400007c02 */ /* 0x000fce0008000f00 */
.L_x_147:
[----:B--2---:R2:W4:Y:S02]  /*8000*/  SYNCS.PHASECHK.TRANS64.TRYWAIT P0, [R0+URZ], R2 ;  /* 0x00000002000075a7 */ /* 0x00452400080011ff */
[----:B----4-:R-:W-:Y:S05]  /*8010*/  @!P0 NANOSLEEP.SYNCS 0x989680 ;  /* 0x009896800000895d */ /* 0x010fea0003900000 */
[----:B------:R-:W4:Y:S02]  /*8020*/  @!P0 SYNCS.PHASECHK.TRANS64 P0, [R0+URZ], R2 ;  /* 0x00000002000085a7 */ /* 0x000f2400080010ff */
[----:B----4-:R-:W-:Y:S05]  /*8030*/  @!P0 BRA `(.L_x_147) ;  /* 0xfffffffc00f08947 */ /* 0x010fea000383ffff */
[----:B------:R-:W-:Y:S05]  /*8040*/  BRA `(.L_x_148) ;  /* 0xffffffbc00887947 */ /* 0x000fea000383ffff */
.L_x_70:
[----:B------:R-:W-:-:S07]  /*8050*/  MOV R0, UR5 ;  /* 0x0000000500007c02 */ /* 0x000fce0008000f00 */
.L_x_149:
[----:B-1----:R1:W2:Y:S02]  /*8060*/  SYNCS.PHASECHK.TRANS64.TRYWAIT P0, [R0+URZ], R3 ;  /* 0x00000003000075a7 */ /* 0x0022a400080011ff */
[----:B--2---:R-:W-:Y:S05]  /*8070*/  @!P0 NANOSLEEP.SYNCS 0x989680 ;  /* 0x009896800000895d */ /* 0x004fea0003900000 */
[----:B------:R-:W2:Y:S02]  /*8080*/  @!P0 SYNCS.PHASECHK.TRANS64 P0, [R0+URZ], R3 ;  /* 0x00000003000085a7 */ /* 0x000ea400080010ff */
[----:B--2---:R-:W-:Y:S05]  /*8090*/  @!P0 BRA `(.L_x_149) ;  /* 0xfffffffc00f08947 */ /* 0x004fea000383ffff */
[----:B------:R-:W-:Y:S05]  /*80a0*/  BRA `(.L_x_150) ;  /* 0xffffffbc00947947 */ /* 0x000fea000383ffff */
.L_x_71:
[----:B------:R-:W-:-:S07]  /*80b0*/  MOV R0, UR5 ;  /* 0x0000000500007c02 */ /* 0x000fce0008000f00 */
.L_x_151:
[----:B-1----:R1:W2:Y:S02]  /*80c0*/  SYNCS.PHASECHK.TRANS64.TRYWAIT P0, [R0+URZ], R3 ;  /* 0x00000003000075a7 */ /* 0x0022a400080011ff */
[----:B--2---:R-:W-:Y:S05]  /*80d0*/  @!P0 NANOSLEEP.SYNCS 0x989680 ;  /* 0x009896800000895d */ /* 0x004fea0003900000 */
[----:B------:R-:W2:Y:S02]  /*80e0*/  @!P0 SYNCS.PHASECHK.TRANS64 P0, [R0+URZ], R3 ;  /* 0x00000003000085a7 */ /* 0x000ea400080010ff */
[----:B--2---:R-:W-:Y:S05]  /*80f0*/  @!P0 BRA `(.L_x_151) ;  /* 0xfffffffc00f08947 */ /* 0x004fea000383ffff */
[----:B------:R-:W-:Y:S05]  /*8100*/  BRA `(.L_x_152) ;  /* 0xffffffbc00a07947 */ /* 0x000fea000383ffff */
.L_x_72:
[----:B-1----:R-:W-:-:S07]  /*8110*/  MOV R0, UR4 ;  /* 0x0000000400007c02 */ /* 0x002fce0008000f00 */
.L_x_153:
[----:B-1----:R1:W2:Y:S02]  /*8120*/  SYNCS.PHASECHK.TRANS64.TRYWAIT P0, [R0+URZ], R2 ;  /* 0x00000002000075a7 */ /* 0x0022a400080011ff */
[----:B--2---:R-:W-:Y:S05]  /*8130*/  @!P0 NANOSLEEP.SYNCS 0x989680 ;  /* 0x009896800000895d */ /* 0x004fea0003900000 */
[----:B------:R-:W2:Y:S02]  /*8140*/  @!P0 SYNCS.PHASECHK.TRANS64 P0, [R0+URZ], R2 ;  /* 0x00000002000085a7 */ /* 0x000ea400080010ff */
[----:B--2---:R-:W-:Y:S05]  /*8150*/  @!P0 BRA `(.L_x_153) ;  /* 0xfffffffc00f08947 */ /* 0x004fea000383ffff */
[----:B------:R-:W-:Y:S05]  /*8160*/  BRA `(.L_x_154) ;  /* 0xffffffbc00ac7947 */ /* 0x000fea000383ffff */
.L_x_77:
[----:B--2---:R2:W3:Y:S02]  /*8170*/  SYNCS.PHASECHK.TRANS64.TRYWAIT P0, [R8+URZ+0xa0], R0 ;  /* 0x0000a000080075a7 */ /* 0x0044e400080011ff */
[----:B---3--:R-:W-:Y:S05]  /*8180*/  @!P0 NANOSLEEP.SYNCS 0x989680 ;  /* 0x009896800000895d */ /* 0x008fea0003900000 */
[----:B------:R-:W3:Y:S02]  /*8190*/  @!P0 SYNCS.PHASECHK.TRANS64 P0, [R8+URZ+0xa0], R0 ;  /* 0x0000a000080085a7 */ /* 0x000ee400080010ff */
[----:B---3--:R-:W-:Y:S05]  /*81a0*/  @!P0 BRA `(.L_x_77) ;  /* 0xfffffffc00f08947 */ /* 0x008fea000383ffff */
[----:B------:R-:W-:Y:S05]  /*81b0*/  BRA `(.L_x_155) ;  /* 0xffffffc000d07947 */ /* 0x000fea000383ffff */
.L_x_80:
[----:B--2---:R-:W-:Y:S07]  /*81c0*/  MOV R0, UR24 ;  /* 0x0000001800007c02 */ /* 0x004fee0008000f00 */
.L_x_156:
[----:B--2---:R2:W3:Y:S02]  /*81d0*/  SYNCS.PHASECHK.TRANS64.TRYWAIT P1, [R0+URZ+0x98], R2 ;  /* 0x00009802000075a7 */ /* 0x0044e400080211ff */
[----:B---3--:R-:W-:Y:S05]  /*81e0*/  @!P1 NANOSLEEP.SYNCS 0x989680 ;  /* 0x009896800000995d */ /* 0x008fea0003900000 */
[----:B------:R-:W3:Y:S02]  /*81f0*/  @!P1 SYNCS.PHASECHK.TRANS64 P1, [R0+URZ+0x98], R2 ;  /* 0x00009802000095a7 */ /* 0x000ee400080210ff */
[----:B---3--:R-:W-:Y:S05]  /*8200*/  @!P1 BRA `(.L_x_156) ;  /* 0xfffffffc00f09947 */ /* 0x008fea000383ffff */
[----:B------:R-:W-:Y:S05]  /*8210*/  BRA `(.L_x_79) ;  /* 0xffffffc800487947 */ /* 0x000fea000383ffff */
.L_x_83:
[----:B------:R-:W-:Y:S07]  /*8220*/  MOV R0, UR4 ;  /* 0x0000000400007c02 */ /* 0x000fee0008000f00 */
.L_x_157:
[----:B--2---:R2:W3:Y:S02]  /*8230*/  SYNCS.PHASECHK.TRANS64.TRYWAIT P0, [R0+URZ+0x78], R2 ;  /* 0x00007802000075a7 */ /* 0x0044e400080011ff */
[----:B---3--:R-:W-:Y:S05]  /*8240*/  @!P0 NANOSLEEP.SYNCS 0x989680 ;  /* 0x009896800000895d */ /* 0x008fea0003900000 */
[----:B------:R-:W3:Y:S02]  /*8250*/  @!P0 SYNCS.PHASECHK.TRANS64 P0, [R0+URZ+0x78], R2 ;  /* 0x00007802000085a7 */ /* 0x000ee400080010ff */
[----:B---3--:R-:W-:Y:S05]  /*8260*/  @!P0 BRA `(.L_x_157) ;  /* 0xfffffffc00f08947 */ /* 0x008fea000383ffff */
[----:B------:R-:W-:Y:S05]  /*8270*/  BRA `(.L_x_158) ;  /* 0xffffffc800a47947 */ /* 0x000fea000383ffff */
.L_x_84:
[----:B------:R-:W-:Y:S07]  /*8280*/  MOV R2, UR5 ;  /* 0x0000000500027c02 */ /* 0x000fee0008000f00 */
.L_x_159:
[----:B--2---:R2:W3:Y:S02]  /*8290*/  SYNCS.PHASECHK.TRANS64.TRYWAIT P0, [R2+URZ+0x78], R0 ;  /* 0x00007800020075a7 */ /* 0x0044e400080011ff */
[----:B---3--:R-:W-:Y:S05]  /*82a0*/  @!P0 NANOSLEEP.SYNCS 0x989680 ;  /* 0x009896800000895d */ /* 0x008fea0003900000 */
[----:B------:R-:W3:Y:S02]  /*82b0*/  @!P0 SYNCS.PHASECHK.TRANS64 P0, [R2+URZ+0x78], R0 ;  /* 0x00007800020085a7 */ /* 0x000ee400080010ff */
[----:B---3--:R-:W-:Y:S05]  /*82c0*/  @!P0 BRA `(.L_x_159) ;  /* 0xfffffffc00f08947 */ /* 0x008fea000383ffff */
[----:B------:R-:W-:Y:S05]  /*82d0*/  BRA `(.L_x_160) ;  /* 0xffffffcc000c7947 */ /* 0x000fea000383ffff */
.L_x_86:
[----:B------:R-:W-:-:S07]  /*82e0*/  MOV R0, UR4 ;  /* 0x0000000400007c02 */ /* 0x000fce0008000f00 */
.L_x_161:
[----:B---3--:R3:W4:Y:S02]  /*82f0*/  SYNCS.PHASECHK.TRANS64.TRYWAIT P0, [R0+URZ], R2 ;  /* 0x00000002000075a7 */ /* 0x00872400080011ff */
[----:B----4-:R-:W-:Y:S05]  /*8300*/  @!P0 NANOSLEEP.SYNCS 0x989680 ;  /* 0x009896800000895d */ /* 0x010fea0003900000 */
[----:B------:R-:W4:Y:S02]  /*8310*/  @!P0 SYNCS.PHASECHK.TRANS64 P0, [R0+URZ], R2 ;  /* 0x00000002000085a7 */ /* 0x000f2400080010ff */
[----:B----4-:R-:W-:Y:S05]  /*8320*/  @!P0 BRA `(.L_x_161) ;  /* 0xfffffffc00f08947 */ /* 0x010fea000383ffff */
[----:B------:R-:W-:Y:S05]  /*8330*/  BRA `(.L_x_162) ;  /* 0xffffffcc00a07947 */ /* 0x000fea000383ffff */
.L_x_87:
[----:B------:R-:W-:-:S07]  /*8340*/  MOV R0, UR5 ;  /* 0x0000000500007c02 */ /* 0x000fce0008000f00 */
.L_x_163:
[----:B--2---:R2:W3:Y:S02]  /*8350*/  SYNCS.PHASECHK.TRANS64.TRYWAIT P0, [R0+URZ], R2 ;  /* 0x00000002000075a7 */ /* 0x0044e400080011ff */
[----:B---3--:R-:W-:Y:S05]  /*8360*/  @!P0 NANOSLEEP.SYNCS 0x989680 ;  /* 0x009896800000895d */ /* 0x008fea0003900000 */
[----:B------:R-:W3:Y:S02]  /*8370*/  @!P0 SYNCS.PHASECHK.TRANS64 P0, [R0+URZ], R2 ;  /* 0x00000002000085a7 */ /* 0x000ee400080010ff */
[----:B---3--:R-:W-:Y:S05]  /*8380*/  @!P0 BRA `(.L_x_163) ;  /* 0xfffffffc00f08947 */ /* 0x008fea000383ffff */
[----:B------:R-:W-:Y:S05]  /*8390*/  BRA `(.L_x_164) ;  /* 0xffffffcc00ac7947 */ /* 0x000fea000383ffff */
.L_x_89:
[----:B-1----:R1:W2:Y:S02]  /*83a0*/  SYNCS.PHASECHK.TRANS64.TRYWAIT P0, [R0+URZ+0xa0], R2 ;  /* 0x0000a002000075a7 */ /* 0x0022a400080011ff */
[----:B--2---:R-:W-:Y:S05]  /*83b0*/  @!P0 NANOSLEEP.SYNCS 0x989680 ;  /* 0x009896800000895d */ /* 0x004fea0003900000 */
[----:B------:R-:W2:Y:S02]  /*83c0*/  @!P0 SYNCS.PHASECHK.TRANS64 P0, [R0+URZ+0xa0], R2 ;  /* 0x0000a002000085a7 */ /* 0x000ea400080010ff */
[----:B--2---:R-:W-:Y:S05]  /*83d0*/  @!P0 BRA `(.L_x_89) ;  /* 0xfffffffc00f08947 */ /* 0x004fea000383ffff */
[----:B------:R-:W-:Y:S05]  /*83e0*/  BRA `(.L_x_165) ;  /* 0xffffffd000987947 */ /* 0x000fea000383ffff */
.L_x_99:
[----:B-1----:R1:W3:Y:S02]  /*83f0*/  SYNCS.PHASECHK.TRANS64.TRYWAIT P1, [R2+URZ+0x60], R4 ;  /* 0x00006004020075a7 */ /* 0x0022e400080211ff */
[----:B---3--:R-:W-:Y:S05]  /*8400*/  @!P1 NANOSLEEP.SYNCS 0x989680 ;  /* 0x009896800000995d */ /* 0x008fea0003900000 */
[----:B------:R-:W3:Y:S02]  /*8410*/  @!P1 SYNCS.PHASECHK.TRANS64 P1, [R2+URZ+0x60], R4 ;  /* 0x00006004020095a7 */ /* 0x000ee400080210ff */
[----:B---3--:R-:W-:Y:S05]  /*8420*/  @!P1 BRA `(.L_x_99) ;  /* 0xfffffffc00f09947 */ /* 0x008fea000383ffff */
[----:B------:R-:W-:Y:S05]  /*8430*/  BRA `(.L_x_98) ;  /* 0xffffffe000087947 */ /* 0x000fea000383ffff */
.L_x_101:
[----:B-1----:R1:W2:Y:S02]  /*8440*/  SYNCS.PHASECHK.TRANS64.TRYWAIT P0, [R27+URZ+0xc0], R3 ;  /* 0x0000c0031b0075a7 */ /* 0x0022a400080011ff */
[----:B--2---:R-:W-:Y:S05]  /*8450*/  @!P0 NANOSLEEP.SYNCS 0x989680 ;  /* 0x009896800000895d */ /* 0x004fea0003900000 */
[----:B------:R-:W2:Y:S02]  /*8460*/  @!P0 SYNCS.PHASECHK.TRANS64 P0, [R27+URZ+0xc0], R3 ;  /* 0x0000c0031b0085a7 */ /* 0x000ea400080010ff */
[----:B--2---:R-:W-:Y:S05]  /*8470*/  @!P0 BRA `(.L_x_101) ;  /* 0xfffffffc00f08947 */ /* 0x004fea000383ffff */
[----:B------:R-:W-:Y:S05]  /*8480*/  BRA `(.L_x_100) ;  /* 0xffffffe000587947 */ /* 0x000fea000383ffff */
.L_x_112:
[----:B-1----:R1:W2:Y:S02]  /*8490*/  SYNCS.PHASECHK.TRANS64.TRYWAIT P0, [R2+URZ+0x60], R63 ;  /* 0x0000603f020075a7 */ /* 0x0022a400080011ff */
[----:B--2---:R-:W-:Y:S05]  /*84a0*/  @!P0 NANOSLEEP.SYNCS 0x989680 ;  /* 0x009896800000895d */ /* 0x004fea0003900000 */
[----:B------:R-:W2:Y:S02]  /*84b0*/  @!P0 SYNCS.PHASECHK.TRANS64 P0, [R2+URZ+0x60], R63 ;  /* 0x0000603f020085a7 */ /* 0x000ea400080010ff */
[----:B--2---:R-:W-:Y:S05]  /*84c0*/  @!P0 BRA `(.L_x_112) ;  /* 0xfffffffc00f08947 */ /* 0x004fea000383ffff */
[----:B------:R-:W-:Y:S05]  /*84d0*/  BRA `(.L_x_111) ;  /* 0xffffffe8006c7947 */ /* 0x000fea000383ffff */
        .weak           $__internal_0_$__cuda_sm10x_tcgen05_guardrail_trap_col_being_dealloced_not_returned_by_alloc
        .type           $__internal_0_$__cuda_sm10x_tcgen05_guardrail_trap_col_being_dealloced_not_returned_by_alloc,@function
        .size           $__internal_0_$__cuda_sm10x_tcgen05_guardrail_trap_col_being_dealloced_not_returned_by_alloc,($__internal_1_$__cuda_sm10x_tcgen05_guardrail_trap_phase_invalid_during_alloc - $__internal_0_$__cuda_sm10x_tcgen05_guardrail_trap_col_being_dealloced_not_returned_by_alloc)
$__internal_0_$__cuda_sm10x_tcgen05_guardrail_trap_col_being_dealloced_not_returned_by_alloc:
[----:B------:R-:W-:Y:S05]  /*84e0*/  BPT.TRAP 0x1 ;  /* 0x000000040000795c */ /* 0x000fea0000300000 */
[----:B------:R-:W-:-:S04]  /*84f0*/  HFMA2 R3, -RZ, RZ, 0, 0 ;  /* 0x00000000ff037431 */ /* 0x000fc800000001ff */
[----:B------:R-:W-:Y:S05]  /*8500*/  RET.REL.NODEC R2 `(_ZN7cutlass13device_kernelINS_4gemm6kernel13GemmUniversalIN4cute5tupleIJiiiiEEENS1_10collective13CollectiveMmaINS1_35MainloopSm100TmaUmmaWarpSpecializedILi6ELi2ELi4ENS5_IJNS4_1CILi2EEENSA_ILi1EEESC_EEEEENS5_IJNSA_ILi64EEESF_NSA_ILi128EEEEEENS_6half_tENS5_IJlSC_lEEESI_SJ_NS4_8TiledMMAINS4_8MMA_AtomIJNS4_20SM100_MMA_F16BF16_SSISI_SI_fLi64ELi64ELNS4_4UMMA5MajorE0ELSO_0ELNSN_7ScaleInE0ELSP_0EEEEEENS4_6LayoutINS5_IJSC_SC_SC_EEENS5_IJNSA_ILi0EEESU_SU_EEEEENS5_IJNS4_10UnderscoreESX_SX_EEEEENS4_13SM90_TMA_LOADENS4_14ComposedLayoutINS4_7SwizzleILi3ELi4ELi3EEENS4_18smem_ptr_flag_bitsILi16EEENSS_INS5_IJNSA_ILi8EEESF_EEENS5_IJSF_SC_EEEEEEEvNS4_8identityENS4_23SM90_TMA_LOAD_MULTICASTES1A_vS1B_EENS_8epilogue10collective18CollectiveEpilogueINS1E_23Sm100TmaWarpSpecializedILi3ELi2ELi16ELb1ELb0EEEJSH_NS5_IJNSS_ISF_SC_EENSS_INSA_ILi32EEESC_EEEEESI_SJ_SI_SJ_NS1E_6fusion15FusionCallbacksIS1I_NS1N_17LinearCombinationISI_fSI_fLNS_15FloatRoundStyleE2EEESH_S1M_JEEENS4_5SM1004TMEM4LOAD26SM100_TMEM_LOAD_16dp256b4xES10_NS11_INS12_ILi2ELi4ELi3EEES15_NSS_INS5_IJS16_S1K_EEENS5_IJS1K_SC_EEEEEEENS4_17SM75_U32x4_LDSM_NENS4_14SM90_TMA_STOREES21_NS4_17SM90_U32x4_STSM_NENS4_39AutoVectorizingCopyWithAssumedAlignmentILi128EEEEEEvvEEEEvNT_6ParamsE) ;  /* 0xffffff7802bc7950 */ /* 0x000fea0003c3ffff */
        .weak           $__internal_1_$__cuda_sm10x_tcgen05_guardrail_trap_phase_invalid_during_alloc
        .type           $__internal_1_$__cuda_sm10x_tcgen05_guardrail_trap_phase_invalid_during_alloc,@function
        .size           $__internal_1_$__cuda_sm10x_tcgen05_guardrail_trap_phase_invalid_during_alloc,($__internal_2_$__cuda_sm10x_tcgen05_guardrail_trap_unallocated_columns_being_dealloced - $__internal_1_$__cuda_sm10x_tcgen05_guardrail_trap_phase_invalid_during_alloc)
$__internal_1_$__cuda_sm10x_tcgen05_guardrail_trap_phase_invalid_during_alloc:
[----:B------:R-:W-:Y:S05]  /*8510*/  BPT.TRAP 0x1 ;  /* 0x000000040000795c */ /* 0x000fea0000300000 */
[----:B------:R-:W-:-:S04]  /*8520*/  MOV R5, 0x0 ;  /* 0x0000000000057802 */ /* 0x000fc80000000f00 */
[----:B------:R-:W-:Y:S05]  /*8530*/  RET.REL.NODEC R4 `(_ZN7cutlass13device_kernelINS_4gemm6kernel13GemmUniversalIN4cute5tupleIJiiiiEEENS1_10collective13CollectiveMmaINS1_35MainloopSm100TmaUmmaWarpSpecializedILi6ELi2ELi4ENS5_IJNS4_1CILi2EEENSA_ILi1EEESC_EEEEENS5_IJNSA_ILi64EEESF_NSA_ILi128EEEEEENS_6half_tENS5_IJlSC_lEEESI_SJ_NS4_8TiledMMAINS4_8MMA_AtomIJNS4_20SM100_MMA_F16BF16_SSISI_SI_fLi64ELi64ELNS4_4UMMA5MajorE0ELSO_0ELNSN_7ScaleInE0ELSP_0EEEEEENS4_6LayoutINS5_IJSC_SC_SC_EEENS5_IJNSA_ILi0EEESU_SU_EEEEENS5_IJNS4_10UnderscoreESX_SX_EEEEENS4_13SM90_TMA_LOADENS4_14ComposedLayoutINS4_7SwizzleILi3ELi4ELi3EEENS4_18smem_ptr_flag_bitsILi16EEENSS_INS5_IJNSA_ILi8EEESF_EEENS5_IJSF_SC_EEEEEEEvNS4_8identityENS4_23SM90_TMA_LOAD_MULTICASTES1A_vS1B_EENS_8epilogue10collective18CollectiveEpilogueINS1E_23Sm100TmaWarpSpecializedILi3ELi2ELi16ELb1ELb0EEEJSH_NS5_IJNSS_ISF_SC_EENSS_INSA_ILi32EEESC_EEEEESI_SJ_SI_SJ_NS1E_6fusion15FusionCallbacksIS1I_NS1N_17LinearCombinationISI_fSI_fLNS_15FloatRoundStyleE2EEESH_S1M_JEEENS4_5SM1004TMEM4LOAD26SM100_TMEM_LOAD_16dp256b4xES10_NS11_INS12_ILi2ELi4ELi3EEES15_NSS_INS5_IJS16_S1K_EEENS5_IJS1K_SC_EEEEEEENS4_17SM75_U32x4_LDSM_NENS4_14SM90_TMA_STOREES21_NS4_17SM90_U32x4_STSM_NENS4_39AutoVectorizingCopyWithAssumedAlignmentILi128EEEEEEvvEEEEvNT_6ParamsE) ;  /* 0xffffff7804b07950 */ /* 0x000fea0003c3ffff */
        .weak           $__internal_2_$__cuda_sm10x_tcgen05_guardrail_trap_unallocated_columns_being_dealloced
        .type           $__internal_2_$__cuda_sm10x_tcgen05_guardrail_trap_unallocated_columns_being_dealloced,@function
        .size           $__internal_2_$__cuda_sm10x_tcgen05_guardrail_trap_unallocated_columns_being_dealloced,(.L_x_167 - $__internal_2_$__cuda_sm10x_tcgen05_guardrail_trap_unallocated_columns_being_dealloced)
$__internal_2_$__cuda_sm10x_tcgen05_guardrail_trap_unallocated_columns_being_dealloced:
[----:B------:R-:W-:Y:S05]  /*8540*/  BPT.TRAP 0x1 ;  /* 0x000000040000795c */ /* 0x000fea0000300000 */
[----:B------:R-:W-:-:S04]  /*8550*/  HFMA2 R3, -RZ, RZ, 0, 0 ;  /* 0x00000000ff037431 */ /* 0x000fc800000001ff */
[----:B------:R-:W-:Y:S05]  /*8560*/  RET.REL.NODEC R2 `(_ZN7cutlass13device_kernelINS_4gemm6kernel13GemmUniversalIN4cute5tupleIJiiiiEEENS1_10collective13CollectiveMmaINS1_35MainloopSm100TmaUmmaWarpSpecializedILi6ELi2ELi4ENS5_IJNS4_1CILi2EEENSA_ILi1EEESC_EEEEENS5_IJNSA_ILi64EEESF_NSA_ILi128EEEEEENS_6half_tENS5_IJlSC_lEEESI_SJ_NS4_8TiledMMAINS4_8MMA_AtomIJNS4_20SM100_MMA_F16BF16_SSISI_SI_fLi64ELi64ELNS4_4UMMA5MajorE0ELSO_0ELNSN_7ScaleInE0ELSP_0EEEEEENS4_6LayoutINS5_IJSC_SC_SC_EEENS5_IJNSA_ILi0EEESU_SU_EEEEENS5_IJNS4_10UnderscoreESX_SX_EEEEENS4_13SM90_TMA_LOADENS4_14ComposedLayoutINS4_7SwizzleILi3ELi4ELi3EEENS4_18smem_ptr_flag_bitsILi16EEENSS_INS5_IJNSA_ILi8EEESF_EEENS5_IJSF_SC_EEEEEEEvNS4_8identityENS4_23SM90_TMA_LOAD_MULTICASTES1A_vS1B_EENS_8epilogue10collective18CollectiveEpilogueINS1E_23Sm100TmaWarpSpecializedILi3ELi2ELi16ELb1ELb0EEEJSH_NS5_IJNSS_ISF_SC_EENSS_INSA_ILi32EEESC_EEEEESI_SJ_SI_SJ_NS1E_6fusion15FusionCallbacksIS1I_NS1N_17LinearCombinationISI_fSI_fLNS_15FloatRoundStyleE2EEESH_S1M_JEEENS4_5SM1004TMEM4LOAD26SM100_TMEM_LOAD_16dp256b4xES10_NS11_INS12_ILi2ELi4ELi3EEES15_NSS_INS5_IJS16_S1K_EEENS5_IJS1K_SC_EEEEEEENS4_17SM75_U32x4_LDSM_NENS4_14SM90_TMA_STOREES21_NS4_17SM90_U32x4_STSM_NENS4_39AutoVectorizingCopyWithAssumedAlignmentILi128EEEEEEvvEEEEvNT_6ParamsE) ;  /* 0xffffff7802a47950 */ /* 0x000fea0003c3ffff */
.L_x_166:
[----:B------:R-:W-:-:S00]  /*8570*/  BRA `(.L_x_166) ;  /* 0xfffffffc00fc7947 */ /* 0x000fc0000383ffff */
[----:B------:R-:W-:-:S00]  /*8580*/  NOP ;  /* 0x0000000000007918 */ /* 0x000fc00000000000 */
[----:B------:R-:W-:-:S00]  /*8590*/  NOP ;  /* 0x0000000000007918 */ /* 0x000fc00000000000 */
[----:B------:R-:W-:-:S00]  /*85a0*/  NOP ;  /* 0x0000000000007918 */ /* 0x000fc00000000000 */
[----:B------:R-:W-:-:S00]  /*85b0*/  NOP ;  /* 0x0000000000007918 */ /* 0x000fc00000000000 */
[----:B------:R-:W-:-:S00]  /*85c0*/  NOP ;  /* 0x0000000000007918 */ /* 0x000fc00000000000 */
[----:B------:R-:W-:-:S00]  /*85d0*/  NOP ;  /* 0x0000000000007918 */ /* 0x000fc00000000000 */
[----:B------:R-:W-:-:S00]  /*85e0*/  NOP ;  /* 0x0000000000007918 */ /* 0x000fc00000000000 */
[----:B------:R-:W-:-:S00]  /*85f0*/  NOP ;  /* 0x0000000000007918 */ /* 0x000fc00000000000 */
.L_x_167:


//--------------------- .nv.global.init           --------------------------
	.section	.nv.global.init,"aw",@progbits
.nv.global.init:
	.type		$str$27,@object
	.size		$str$27,($str$28 - $str$27)
$str$27:
        /*0000*/ 	.byte	0x28, 0x61, 0x64, 0x64, 0x72, 0x65, 0x73, 0x73, 0x20, 0x26, 0x20, 0x6d, 0x61, 0x73, 0x6b, 0x29
        /*0010*/ 	.byte	0x20, 0x3d, 0x3d, 0x20, 0x30, 0x00
	.type		$str$28,@object
	.size		$str$28,($str$26 - $str$28)
$str$28:
        /*0016*/ 	.byte	0x2f, 0x74, 0x6d, 0x70, 0x2f, 0x63, 0x75, 0x74, 0x6c, 0x61, 0x73, 0x73, 0x5f, 0x73, 0x77, 0x65
        /*0026*/ 	.byte	0x65, 0x70, 0x5f, 0x73, 0x72, 0x63, 0x2f, 0x69, 0x6e, 0x63, 0x6c, 0x75, 0x64, 0x65, 0x2f, 0x63
        /*0036*/ 	.byte	0x75, 0x74, 0x65, 0x2f, 0x70, 0x6f, 0x69, 0x6e, 0x74, 0x65, 0x72, 0x5f, 0x66, 0x6c, 0x61, 0x67
        /*0046*/ 	.byte	0x67, 0x65, 0x64, 0x2e, 0x68, 0x70, 0x70, 0x00
	.type		$str$26,@object
	.size		$str$26,($str$25 - $str$26)
$str$26:
        /*004e*/ 	.byte	0x2f, 0x74, 0x6d, 0x70, 0x2f, 0x63, 0x75, 0x74, 0x6c, 0x61, 0x73, 0x73, 0x5f, 0x73, 0x77, 0x65
        /*005e*/ 	.byte	0x65, 0x70, 0x5f, 0x73, 0x72, 0x63, 0x2f, 0x69, 0x6e, 0x63, 0x6c, 0x75, 0x64, 0x65, 0x2f, 0x63
        /*006e*/ 	.byte	0x75, 0x74, 0x65, 0x2f, 0x61, 0x74, 0x6f, 0x6d, 0x2f, 0x63, 0x6f, 0x70, 0x79, 0x5f, 0x74, 0x72
        /*007e*/ 	.byte	0x61, 0x69, 0x74, 0x73, 0x5f, 0x73, 0x6d, 0x31, 0x30, 0x30, 0x2e, 0x68, 0x70, 0x70, 0x00
	.type		$str$25,@object
	.size		$str$25,(__unnamed_1 - $str$25)
$str$25:
        /*008d*/ 	.byte	0x28, 0x28, 0x75, 0x69, 0x6e, 0x74, 0x33, 0x32, 0x5f, 0x74, 0x28, 0x74, 0x68, 0x72, 0x65, 0x61
        /*009d*/ 	.byte	0x64, 0x49, 0x64, 0x78, 0x2e, 0x78, 0x29, 0x20, 0x2f, 0x20, 0x33, 0x32, 0x29, 0x20, 0x25, 0x20
        /*00ad*/ 	.byte	0x34, 0x29, 0x20, 0x3d, 0x3d, 0x20, 0x28, 0x28, 0x28, 0x74, 0x6d, 0x65, 0x6d, 0x5f, 0x61, 0x64
        /*00bd*/ 	.byte	0x64, 0x72, 0x20, 0x3e, 0x3e, 0x20, 0x31, 0x36, 0x29, 0x20, 0x2f, 0x20, 0x33, 0x32, 0x29, 0x20
        /*00cd*/ 	.byte	0x25, 0x20, 0x34, 0x29, 0x00
	.type		__unnamed_1,@object
	.size		__unnamed_1,(__unnamed_2 - __unnamed_1)
__unnamed_1:
        /*00d2*/ 	.byte	0x61, 0x75, 0x74, 0x6f, 0x20, 0x63, 0x75, 0x74, 0x65, 0x3a, 0x3a, 0x61, 0x73, 0x5f, 0x70, 0x6f
        /* <DEDUP_REMOVED lines=24> */
        /*0262*/ 	.byte	0x3e, 0x3e, 0x3e, 0x5d, 0x00
	.type		__unnamed_2,@object
	.size		__unnamed_2,(.L_2 - __unnamed_2)
__unnamed_2:
        /* <DEDUP_REMOVED lines=46> */
.L_2:


//--------------------- .nv.shared._ZN7cutlass13device_kernelINS_4gemm6kernel13GemmUniversalIN4cute5tupleIJiiiiEEENS1_10collective13CollectiveMmaINS1_35MainloopSm100TmaUmmaWarpSpecializedILi6ELi2ELi4ENS5_IJNS4_1CILi2EEENSA_ILi1EEESC_EEEEENS5_IJNSA_ILi64EEESF_NSA_ILi128EEEEEENS_6half_tENS5_IJlSC_lEEESI_SJ_NS4_8TiledMMAINS4_8MMA_AtomIJNS4_20SM100_MMA_F16BF16_SSISI_SI_fLi64ELi64ELNS4_4UMMA5MajorE0ELSO_0ELNSN_7ScaleInE0ELSP_0EEEEEENS4_6LayoutINS5_IJSC_SC_SC_EEENS5_IJNSA_ILi0EEESU_SU_EEEEENS5_IJNS4_10UnderscoreESX_SX_EEEEENS4_13SM90_TMA_LOADENS4_14ComposedLayoutINS4_7SwizzleILi3ELi4ELi3EEENS4_18smem_ptr_flag_bitsILi16EEENSS_INS5_IJNSA_ILi8EEESF_EEENS5_IJSF_SC_EEEEEEEvNS4_8identityENS4_23SM90_TMA_LOAD_MULTICASTES1A_vS1B_EENS_8epilogue10collective18CollectiveEpilogueINS1E_23Sm100TmaWarpSpecializedILi3ELi2ELi16ELb1ELb0EEEJSH_NS5_IJNSS_ISF_SC_EENSS_INSA_ILi32EEESC_EEEEESI_SJ_SI_SJ_NS1E_6fusion15FusionCallbacksIS1I_NS1N_17LinearCombinationISI_fSI_fLNS_15FloatRoundStyleE2EEESH_S1M_JEEENS4_5SM1004TMEM4LOAD26SM100_TMEM_LOAD_16dp256b4xES10_NS11_INS12_ILi2ELi4ELi3EEES15_NSS_INS5_IJS16_S1K_EEENS5_IJS1K_SC_EEEEEEENS4_17SM75_U32x4_LDSM_NENS4_14SM90_TMA_STOREES21_NS4_17SM90_U32x4_STSM_NENS4_39AutoVectorizingCopyWithAssumedAlignmentILi128EEEEEEvvEEEEvNT_6ParamsE --------------------------
	.section	.nv.shared._ZN7cutlass13device_kernelINS_4gemm6kernel13GemmUniversalIN4cute5tupleIJiiiiEEENS1_10collective13CollectiveMmaINS1_35MainloopSm100TmaUmmaWarpSpecializedILi6ELi2ELi4ENS5_IJNS4_1CILi2EEENSA_ILi1EEESC_EEEEENS5_IJNSA_ILi64EEESF_NSA_ILi128EEEEEENS_6half_tENS5_IJlSC_lEEESI_SJ_NS4_8TiledMMAINS4_8MMA_AtomIJNS4_20SM100_MMA_F16BF16_SSISI_SI_fLi64ELi64ELNS4_4UMMA5MajorE0ELSO_0ELNSN_7ScaleInE0ELSP_0EEEEEENS4_6LayoutINS5_IJSC_SC_SC_EEENS5_IJNSA_ILi0EEESU_SU_EEEEENS5_IJNS4_10UnderscoreESX_SX_EEEEENS4_13SM90_TMA_LOADENS4_14ComposedLayoutINS4_7SwizzleILi3ELi4ELi3EEENS4_18smem_ptr_flag_bitsILi16EEENSS_INS5_IJNSA_ILi8EEESF_EEENS5_IJSF_SC_EEEEEEEvNS4_8identityENS4_23SM90_TMA_LOAD_MULTICASTES1A_vS1B_EENS_8epilogue10collective18CollectiveEpilogueINS1E_23Sm100TmaWarpSpecializedILi3ELi2ELi16ELb1ELb0EEEJSH_NS5_IJNSS_ISF_SC_EENSS_INSA_ILi32EEESC_EEEEESI_SJ_SI_SJ_NS1E_6fusion15FusionCallbacksIS1I_NS1N_17LinearCombinationISI_fSI_fLNS_15FloatRoundStyleE2EEESH_S1M_JEEENS4_5SM1004TMEM4LOAD26SM100_TMEM_LOAD_16dp256b4xES10_NS11_INS12_ILi2ELi4ELi3EEES15_NSS_INS5_IJS16_S1K_EEENS5_IJS1K_SC_EEEEEEENS4_17SM75_U32x4_LDSM_NENS4_14SM90_TMA_STOREES21_NS4_17SM90_U32x4_STSM_NENS4_39AutoVectorizingCopyWithAssumedAlignmentILi128EEEEEEvvEEEEvNT_6ParamsE,"aw",@nobits
	.sectionflags	@""
	.align	16
	.zero		1024


//--------------------- .nv.shared.reserved.0     --------------------------
	.section	.nv.shared.reserved.0,"aw",@nobits
	.weak		__nv_reservedSMEM_offset_0_alias
	.size		__nv_reservedSMEM_offset_0_alias, 0, 64
	.other		__nv_reservedSMEM_offset_0_alias,@"STO_CUDA_RESERVED_SHARED STV_DEFAULT"
__nv_reservedSMEM_offset_0_alias:
	.zero		0
.nv.shared.reserved.0:
	.zero		64
	.weak		__nv_reservedSMEM_tcgen05_partition
	.type		__nv_reservedSMEM_tcgen05_partition,@object
	.size		__nv_reservedSMEM_tcgen05_partition,(.L_0 - __nv_reservedSMEM_tcgen05_partition)
__nv_reservedSMEM_tcgen05_partition:
	.zero		32
.L_0:


//--------------------- .nv.global                --------------------------
	.section	.nv.global,"aw",@nobits
.nv.global:
	.type		_ZN39_INTERNAL_e2ddb615_4_k_cu_798d410a_79754cute1_E,@object
	.size		_ZN39_INTERNAL_e2ddb615_4_k_cu_798d410a_79754cute1_E,(_ZN39_INTERNAL_e2ddb615_4_k_cu_798d410a_79754cuda3std3__45__cpo6cbeginE - _ZN39_INTERNAL_e2ddb615_4_k_cu_798d410a_79754cute1_E)
_ZN39_INTERNAL_e2ddb615_4_k_cu_798d410a_79754cute1_E:
	.zero		1
	.type		_ZN39_INTERNAL_e2ddb615_4_k_cu_798d410a_79754cuda3std3__45__cpo6cbeginE,@object
	.size		_ZN39_INTERNAL_e2ddb615_4_k_cu_798d410a_79754cuda3std3__45__cpo6cbeginE,(_ZN39_INTERNAL_e2ddb615_4_k_cu_798d410a_79754cuda3std3__48in_placeE - _ZN39_INTERNAL_e2ddb615_4_k_cu_798d410a_79754cuda3std3__45__cpo6cbeginE)
_ZN39_INTERNAL_e2ddb615_4_k_cu_798d410a_79754cuda3std3__45__cpo6cbeginE:
	.zero		1
	.type		_ZN39_INTERNAL_e2ddb615_4_k_cu_798d410a_79754cuda3std3__48in_placeE,@object
	.size		_ZN39_INTERNAL_e2ddb615_4_k_cu_798d410a_79754cuda3std3__48in_placeE,(_ZN39_INTERNAL_e2ddb615_4_k_cu_798d410a_79754cuda3std6ranges3__45__cpo9iter_moveE - _ZN39_INTERNAL_e2ddb615_4_k_cu_798d410a_79754cuda3std3__48in_placeE)
_ZN39_INTERNAL_e2ddb615_4_k_cu_798d410a_79754cuda3std3__48in_placeE:
	.zero		1
	.type		_ZN39_INTERNAL_e2ddb615_4_k_cu_798d410a_79754cuda3std6ranges3__45__cpo9iter_moveE,@object
	.size		_ZN39_INTERNAL_e2ddb615_4_k_cu_798d410a_79754cuda3std6ranges3__45__cpo9iter_moveE,(_ZN39_INTERNAL_e2ddb615_4_k_cu_798d410a_79754cuda3std3__45__cpo5beginE - _ZN39_INTERNAL_e2ddb615_4_k_cu_798d410a_79754cuda3std6ranges3__45__cpo9iter_moveE)
_ZN39_INTERNAL_e2ddb615_4_k_cu_798d410a_79754cuda3std6ranges3__45__cpo9iter_moveE:
	.zero		1
	.type		_ZN39_INTERNAL_e2ddb615_4_k_cu_798d410a_79754cuda3std3__45__cpo5beginE,@object
	.size		_ZN39_INTERNAL_e2ddb615_4_k_cu_798d410a_79754cuda3std3__45__cpo5beginE,(_ZN39_INTERNAL_e2ddb615_4_k_cu_798d410a_79754cuda3std3__441_GLOBAL__N__e2ddb615_4_k_cu_798d410a_79756ignoreE - _ZN39_INTERNAL_e2ddb615_4_k_cu_798d410a_79754cuda3std3__45__cpo5beginE)
_ZN39_INTERNAL_e2ddb615_4_k_cu_798d410a_79754cuda3std3__45__cpo5beginE:
	.zero		1
	.type		_ZN39_INTERNAL_e2ddb615_4_k_cu_798d410a_79754cuda3std3__441_GLOBAL__N__e2ddb615_4_k_cu_798d410a_79756ignoreE,@object
	.size		_ZN39_INTERNAL_e2ddb615_4_k_cu_798d410a_79754cuda3std3__441_GLOBAL__N__e2ddb615_4_k_cu_798d410a_79756ignoreE,(_ZN39_INTERNAL_e2ddb615_4_k_cu_798d410a_79754cute7productE - _ZN39_INTERNAL_e2ddb615_4_k_cu_798d410a_79754cuda3std3__441_GLOBAL__N__e2ddb615_4_k_cu_798d410a_79756ignoreE)
_ZN39_INTERNAL_e2ddb615_4_k_cu_798d410a_79754cuda3std3__441_GLOBAL__N__e2ddb615_4_k_cu_798d410a_79756ignoreE:
	.zero		1
	.type		_ZN39_INTERNAL_e2ddb615_4_k_cu_798d410a_79754cute7productE,@object
	.size		_ZN39_INTERNAL_e2ddb615_4_k_cu_798d410a_79754cute7productE,(_ZN39_INTERNAL_e2ddb615_4_k_cu_798d410a_79754cuda3std3__45__cpo3endE - _ZN39_INTERNAL_e2ddb615_4_k_cu_798d410a_79754cute7productE)
_ZN39_INTERNAL_e2ddb615_4_k_cu_798d410a_79754cute7productE:
	.zero		1
	.type		_ZN39_INTERNAL_e2ddb615_4_k_cu_798d410a_79754cuda3std3__45__cpo3endE,@object
	.size		_ZN39_INTERNAL_e2ddb615_4_k_cu_798d410a_79754cuda3std3__45__cpo3endE,(_ZN39_INTERNAL_e2ddb615_4_k_cu_798d410a_79754cuda3std3__419piecewise_constructE - _ZN39_INTERNAL_e2ddb615_4_k_cu_798d410a_79754cuda3std3__45__cpo3endE)
_ZN39_INTERNAL_e2ddb615_4_k_cu_798d410a_79754cuda3std3__45__cpo3endE:
	.zero		1
	.type		_ZN39_INTERNAL_e2ddb615_4_k_cu_798d410a_79754cuda3std3__419piecewise_constructE,@object
	.size		_ZN39_INTERNAL_e2ddb615_4_k_cu_798d410a_79754cuda3std3__419piecewise_constructE,(_ZN39_INTERNAL_e2ddb615_4_k_cu_798d410a_79754cuda3std3__45__cpo4cendE - _ZN39_INTERNAL_e2ddb615_4_k_cu_798d410a_79754cuda3std3__419piecewise_constructE)
_ZN39_INTERNAL_e2ddb615_4_k_cu_798d410a_79754cuda3std3__419piecewise_constructE:
	.zero		1
	.type		_ZN39_INTERNAL_e2ddb615_4_k_cu_798d410a_79754cuda3std3__45__cpo4cendE,@object
	.size		_ZN39_INTERNAL_e2ddb615_4_k_cu_798d410a_79754cuda3std3__45__cpo4cendE,(_ZN39_INTERNAL_e2ddb615_4_k_cu_798d410a_79754cuda3std6ranges3__45__cpo4swapE - _ZN39_INTERNAL_e2ddb615_4_k_cu_798d410a_79754cuda3std3__45__cpo4cendE)
_ZN39_INTERNAL_e2ddb615_4_k_cu_798d410a_79754cuda3std3__45__cpo4cendE:
	.zero		1
	.type		_ZN39_INTERNAL_e2ddb615_4_k_cu_798d410a_79754cuda3std6ranges3__45__cpo4swapE,@object
	.size		_ZN39_INTERNAL_e2ddb615_4_k_cu_798d410a_79754cuda3std6ranges3__45__cpo4swapE,(.L_10 - _ZN39_INTERNAL_e2ddb615_4_k_cu_798d410a_79754cuda3std6ranges3__45__cpo4swapE)
_ZN39_INTERNAL_e2ddb615_4_k_cu_798d410a_79754cuda3std6ranges3__45__cpo4swapE:
	.zero		1
.L_10:


//--------------------- .nv.constant0._ZN7cutlass13device_kernelINS_4gemm6kernel13GemmUniversalIN4cute5tupleIJiiiiEEENS1_10collective13CollectiveMmaINS1_35MainloopSm100TmaUmmaWarpSpecializedILi6ELi2ELi4ENS5_IJNS4_1CILi2EEENSA_ILi1EEESC_EEEEENS5_IJNSA_ILi64EEESF_NSA_ILi128EEEEEENS_6half_tENS5_IJlSC_lEEESI_SJ_NS4_8TiledMMAINS4_8MMA_AtomIJNS4_20SM100_MMA_F16BF16_SSISI_SI_fLi64ELi64ELNS4_4UMMA5MajorE0ELSO_0ELNSN_7ScaleInE0ELSP_0EEEEEENS4_6LayoutINS5_IJSC_SC_SC_EEENS5_IJNSA_ILi0EEESU_SU_EEEEENS5_IJNS4_10UnderscoreESX_SX_EEEEENS4_13SM90_TMA_LOADENS4_14ComposedLayoutINS4_7SwizzleILi3ELi4ELi3EEENS4_18smem_ptr_flag_bitsILi16EEENSS_INS5_IJNSA_ILi8EEESF_EEENS5_IJSF_SC_EEEEEEEvNS4_8identityENS4_23SM90_TMA_LOAD_MULTICASTES1A_vS1B_EENS_8epilogue10collective18CollectiveEpilogueINS1E_23Sm100TmaWarpSpecializedILi3ELi2ELi16ELb1ELb0EEEJSH_NS5_IJNSS_ISF_SC_EENSS_INSA_ILi32EEESC_EEEEESI_SJ_SI_SJ_NS1E_6fusion15FusionCallbacksIS1I_NS1N_17LinearCombinationISI_fSI_fLNS_15FloatRoundStyleE2EEESH_S1M_JEEENS4_5SM1004TMEM4LOAD26SM100_TMEM_LOAD_16dp256b4xES10_NS11_INS12_ILi2ELi4ELi3EEES15_NSS_INS5_IJS16_S1K_EEENS5_IJS1K_SC_EEEEEEENS4_17SM75_U32x4_LDSM_NENS4_14SM90_TMA_STOREES21_NS4_17SM90_U32x4_STSM_NENS4_39AutoVectorizingCopyWithAssumedAlignmentILi128EEEEEEvvEEEEvNT_6ParamsE --------------------------
	.section	.nv.constant0._ZN7cutlass13device_kernelINS_4gemm6kernel13GemmUniversalIN4cute5tupleIJiiiiEEENS1_10collective13CollectiveMmaINS1_35MainloopSm100TmaUmmaWarpSpecializedILi6ELi2ELi4ENS5_IJNS4_1CILi2EEENSA_ILi1EEESC_EEEEENS5_IJNSA_ILi64EEESF_NSA_ILi128EEEEEENS_6half_tENS5_IJlSC_lEEESI_SJ_NS4_8TiledMMAINS4_8MMA_AtomIJNS4_20SM100_MMA_F16BF16_SSISI_SI_fLi64ELi64ELNS4_4UMMA5MajorE0ELSO_0ELNSN_7ScaleInE0ELSP_0EEEEEENS4_6LayoutINS5_IJSC_SC_SC_EEENS5_IJNSA_ILi0EEESU_SU_EEEEENS5_IJNS4_10UnderscoreESX_SX_EEEEENS4_13SM90_TMA_LOADENS4_14ComposedLayoutINS4_7SwizzleILi3ELi4ELi3EEENS4_18smem_ptr_flag_bitsILi16EEENSS_INS5_IJNSA_ILi8EEESF_EEENS5_IJSF_SC_EEEEEEEvNS4_8identityENS4_23SM90_TMA_LOAD_MULTICASTES1A_vS1B_EENS_8epilogue10collective18CollectiveEpilogueINS1E_23Sm100TmaWarpSpecializedILi3ELi2ELi16ELb1ELb0EEEJSH_NS5_IJNSS_ISF_SC_EENSS_INSA_ILi32EEESC_EEEEESI_SJ_SI_SJ_NS1E_6fusion15FusionCallbacksIS1I_NS1N_17LinearCombinationISI_fSI_fLNS_15FloatRoundStyleE2EEESH_S1M_JEEENS4_5SM1004TMEM4LOAD26SM100_TMEM_LOAD_16dp256b4xES10_NS11_INS12_ILi2ELi4ELi3EEES15_NSS_INS5_IJS16_S1K_EEENS5_IJS1K_SC_EEEEEEENS4_17SM75_U32x4_LDSM_NENS4_14SM90_TMA_STOREES21_NS4_17SM90_U32x4_STSM_NENS4_39AutoVectorizingCopyWithAssumedAlignmentILi128EEEEEEvvEEEEvNT_6ParamsE,"a",@progbits
	.sectionflags	@""
	.align	4
.nv.constant0._ZN7cutlass13device_kernelINS_4gemm6kernel13GemmUniversalIN4cute5tupleIJiiiiEEENS1_10collective13CollectiveMmaINS1_35MainloopSm100TmaUmmaWarpSpecializedILi6ELi2ELi4ENS5_IJNS4_1CILi2EEENSA_ILi1EEESC_EEEEENS5_IJNSA_ILi64EEESF_NSA_ILi128EEEEEENS_6half_tENS5_IJlSC_lEEESI_SJ_NS4_8TiledMMAINS4_8MMA_AtomIJNS4_20SM100_MMA_F16BF16_SSISI_SI_fLi64ELi64ELNS4_4UMMA5MajorE0ELSO_0ELNSN_7ScaleInE0ELSP_0EEEEEENS4_6LayoutINS5_IJSC_SC_SC_EEENS5_IJNSA_ILi0EEESU_SU_EEEEENS5_IJNS4_10UnderscoreESX_SX_EEEEENS4_13SM90_TMA_LOADENS4_14ComposedLayoutINS4_7SwizzleILi3ELi4ELi3EEENS4_18smem_ptr_flag_bitsILi16EEENSS_INS5_IJNSA_ILi8EEESF_EEENS5_IJSF_SC_EEEEEEEvNS4_8identityENS4_23SM90_TMA_LOAD_MULTICASTES1A_vS1B_EENS_8epilogue10collective18CollectiveEpilogueINS1E_23Sm100TmaWarpSpecializedILi3ELi2ELi16ELb1ELb0EEEJSH_NS5_IJNSS_ISF_SC_EENSS_INSA_ILi32EEESC_EEEEESI_SJ_SI_SJ_NS1E_6fusion15FusionCallbacksIS1I_NS1N_17LinearCombinationISI_fSI_fLNS_15FloatRoundStyleE2EEESH_S1M_JEEENS4_5SM1004TMEM4LOAD26SM100_TMEM_LOAD_16dp256b4xES10_NS11_INS12_ILi2ELi4ELi3EEES15_NSS_INS5_IJS16_S1K_EEENS5_IJS1K_SC_EEEEEEENS4_17SM75_U32x4_LDSM_NENS4_14SM90_TMA_STOREES21_NS4_17SM90_U32x4_STSM_NENS4_39AutoVectorizingCopyWithAssumedAlignmentILi128EEEEEEvvEEEEvNT_6ParamsE:
	.zero		2944


//--------------------- SYMBOLS --------------------------

	.type		.nv.reservedSmem.offset0,@object
	.size		.nv.reservedSmem.offset0,0x4
	.type		.nv.reservedSmem.cap,@object
	.size		.nv.reservedSmem.cap,0x4
	.type		__assertfail,@function
